//
// Generated by NVIDIA NVVM Compiler
//
// Compiler Build ID: CL-36424714
// Cuda compilation tools, release 13.0, V13.0.88
// Based on NVVM 20.0.0
//

.version 9.0
.target sm_100
.address_size 64

	// .globl	_Z9my_strstrPcS_PS_iii
.extern .shared .align 16 .b8 s_string[];

.visible .entry _Z9my_strstrPcS_PS_iii(
	.param .u64 .ptr .align 1 _Z9my_strstrPcS_PS_iii_param_0,
	.param .u64 .ptr .align 1 _Z9my_strstrPcS_PS_iii_param_1,
	.param .u64 .ptr .align 1 _Z9my_strstrPcS_PS_iii_param_2,
	.param .u32 _Z9my_strstrPcS_PS_iii_param_3,
	.param .u32 _Z9my_strstrPcS_PS_iii_param_4,
	.param .u32 _Z9my_strstrPcS_PS_iii_param_5
)
{
	.local .align 8 .b8 	__local_depot0[24];
	.reg .b64 	%SP;
	.reg .b64 	%SPL;
	.reg .pred 	%p<25>;
	.reg .b16 	%rs<30>;
	.reg .b32 	%r<110>;
	.reg .b64 	%rd<75>;

	mov.u64 	%SPL, __local_depot0;
	ld.param.u64 	%rd25, [_Z9my_strstrPcS_PS_iii_param_0];
	ld.param.u64 	%rd26, [_Z9my_strstrPcS_PS_iii_param_1];
	ld.param.u64 	%rd24, [_Z9my_strstrPcS_PS_iii_param_2];
	ld.param.u32 	%r49, [_Z9my_strstrPcS_PS_iii_param_3];
	ld.param.u32 	%r50, [_Z9my_strstrPcS_PS_iii_param_4];
	cvta.to.global.u64 	%rd1, %rd26;
	cvta.to.global.u64 	%rd2, %rd25;
	add.u64 	%rd3, %SPL, 0;
	mov.u32 	%r1, %tid.x;
	setp.lt.s32 	%p1, %r50, 1;
	@%p1 bra 	$L__BB0_13;
	mul.lo.s32 	%r2, %r50, %r1;
	and.b32  	%r3, %r50, 15;
	setp.lt.u32 	%p2, %r50, 16;
	mov.b32 	%r97, 0;
	@%p2 bra 	$L__BB0_4;
	and.b32  	%r97, %r50, 2147483632;
	neg.s32 	%r95, %r97;
	cvt.u64.u32 	%rd28, %r2;
	add.s64 	%rd29, %rd28, %rd1;
	add.s64 	%rd67, %rd29, 7;
	add.s64 	%rd66, %rd3, 8;
$L__BB0_3:
	.pragma "nounroll";
	ld.global.u8 	%r52, [%rd67];
	ld.global.u8 	%r53, [%rd67+-1];
	prmt.b32 	%r54, %r53, %r52, 0x3340U;
	ld.global.u8 	%r55, [%rd67+-2];
	ld.global.u8 	%r56, [%rd67+-3];
	prmt.b32 	%r57, %r56, %r55, 0x3340U;
	prmt.b32 	%r58, %r57, %r54, 0x5410U;
	ld.global.u8 	%r59, [%rd67+-4];
	ld.global.u8 	%r60, [%rd67+-5];
	prmt.b32 	%r61, %r60, %r59, 0x3340U;
	ld.global.u8 	%r62, [%rd67+-6];
	ld.global.u8 	%r63, [%rd67+-7];
	prmt.b32 	%r64, %r63, %r62, 0x3340U;
	prmt.b32 	%r65, %r64, %r61, 0x5410U;
	st.local.v2.b32 	[%rd66+-8], {%r65, %r58};
	ld.global.u8 	%r66, [%rd67+8];
	ld.global.u8 	%r67, [%rd67+7];
	prmt.b32 	%r68, %r67, %r66, 0x3340U;
	ld.global.u8 	%r69, [%rd67+6];
	ld.global.u8 	%r70, [%rd67+5];
	prmt.b32 	%r71, %r70, %r69, 0x3340U;
	prmt.b32 	%r72, %r71, %r68, 0x5410U;
	ld.global.u8 	%r73, [%rd67+4];
	ld.global.u8 	%r74, [%rd67+3];
	prmt.b32 	%r75, %r74, %r73, 0x3340U;
	ld.global.u8 	%r76, [%rd67+2];
	ld.global.u8 	%r77, [%rd67+1];
	prmt.b32 	%r78, %r77, %r76, 0x3340U;
	prmt.b32 	%r79, %r78, %r75, 0x5410U;
	st.local.v2.b32 	[%rd66], {%r79, %r72};
	add.s32 	%r95, %r95, 16;
	add.s64 	%rd67, %rd67, 16;
	add.s64 	%rd66, %rd66, 16;
	setp.ne.s32 	%p3, %r95, 0;
	@%p3 bra 	$L__BB0_3;
$L__BB0_4:
	setp.eq.s32 	%p4, %r3, 0;
	@%p4 bra 	$L__BB0_13;
	and.b32  	%r9, %r50, 7;
	setp.lt.u32 	%p5, %r3, 8;
	@%p5 bra 	$L__BB0_7;
	add.s32 	%r80, %r97, %r2;
	cvt.u64.u32 	%rd30, %r80;
	add.s64 	%rd31, %rd1, %rd30;
	ld.global.u8 	%rs5, [%rd31];
	cvt.u64.u32 	%rd32, %r97;
	add.s64 	%rd33, %rd3, %rd32;
	st.local.u8 	[%rd33], %rs5;
	cvt.u64.u32 	%rd34, %r2;
	add.s64 	%rd35, %rd32, %rd34;
	add.s64 	%rd36, %rd1, %rd35;
	ld.global.u8 	%rs6, [%rd36+1];
	st.local.u8 	[%rd33+1], %rs6;
	ld.global.u8 	%rs7, [%rd36+2];
	st.local.u8 	[%rd33+2], %rs7;
	ld.global.u8 	%rs8, [%rd36+3];
	st.local.u8 	[%rd33+3], %rs8;
	ld.global.u8 	%rs9, [%rd36+4];
	st.local.u8 	[%rd33+4], %rs9;
	ld.global.u8 	%rs10, [%rd36+5];
	st.local.u8 	[%rd33+5], %rs10;
	ld.global.u8 	%rs11, [%rd36+6];
	st.local.u8 	[%rd33+6], %rs11;
	ld.global.u8 	%rs12, [%rd36+7];
	st.local.u8 	[%rd33+7], %rs12;
	add.s32 	%r97, %r97, 8;
$L__BB0_7:
	setp.eq.s32 	%p6, %r9, 0;
	@%p6 bra 	$L__BB0_13;
	and.b32  	%r12, %r50, 3;
	setp.lt.u32 	%p7, %r9, 4;
	@%p7 bra 	$L__BB0_10;
	add.s32 	%r81, %r97, %r2;
	cvt.u64.u32 	%rd37, %r81;
	add.s64 	%rd38, %rd1, %rd37;
	ld.global.u8 	%rs13, [%rd38];
	cvt.u64.u32 	%rd39, %r97;
	add.s64 	%rd40, %rd3, %rd39;
	st.local.u8 	[%rd40], %rs13;
	cvt.u64.u32 	%rd41, %r2;
	add.s64 	%rd42, %rd39, %rd41;
	add.s64 	%rd43, %rd1, %rd42;
	ld.global.u8 	%rs14, [%rd43+1];
	st.local.u8 	[%rd40+1], %rs14;
	ld.global.u8 	%rs15, [%rd43+2];
	st.local.u8 	[%rd40+2], %rs15;
	ld.global.u8 	%rs16, [%rd43+3];
	st.local.u8 	[%rd40+3], %rs16;
	add.s32 	%r97, %r97, 4;
$L__BB0_10:
	setp.eq.s32 	%p8, %r12, 0;
	@%p8 bra 	$L__BB0_13;
	cvt.u64.u32 	%rd44, %r97;
	add.s64 	%rd69, %rd3, %rd44;
	add.s32 	%r82, %r97, %r2;
	cvt.u64.u32 	%rd45, %r82;
	add.s64 	%rd68, %rd1, %rd45;
	neg.s32 	%r99, %r12;
$L__BB0_12:
	.pragma "nounroll";
	ld.global.u8 	%rs17, [%rd68];
	st.local.u8 	[%rd69], %rs17;
	add.s64 	%rd69, %rd69, 1;
	add.s64 	%rd68, %rd68, 1;
	add.s32 	%r99, %r99, 1;
	setp.ne.s32 	%p9, %r99, 0;
	@%p9 bra 	$L__BB0_12;
$L__BB0_13:
	mov.u32 	%r18, %ntid.x;
	div.u32 	%r19, %r49, %r18;
	setp.lt.s32 	%p10, %r19, 1;
	@%p10 bra 	$L__BB0_20;
	and.b32  	%r20, %r19, 3;
	setp.lt.u32 	%p11, %r19, 4;
	mov.b32 	%r105, 0;
	@%p11 bra 	$L__BB0_17;
	and.b32  	%r105, %r19, 2147483644;
	neg.s32 	%r104, %r105;
	add.s32 	%r103, %r1, %r18;
	shl.b32 	%r24, %r18, 2;
	shl.b32 	%r84, %r18, 1;
	add.s32 	%r102, %r1, %r84;
	mad.lo.s32 	%r101, %r18, 3, %r1;
	mov.u32 	%r100, %r1;
$L__BB0_16:
	cvt.u64.u32 	%rd46, %r100;
	add.s64 	%rd47, %rd2, %rd46;
	ld.global.u8 	%rs18, [%rd47];
	mov.u32 	%r85, s_string;
	add.s32 	%r86, %r85, %r100;
	st.shared.u8 	[%r86], %rs18;
	cvt.u64.u32 	%rd48, %r103;
	add.s64 	%rd49, %rd2, %rd48;
	ld.global.u8 	%rs19, [%rd49];
	add.s32 	%r87, %r85, %r103;
	st.shared.u8 	[%r87], %rs19;
	cvt.u64.u32 	%rd50, %r102;
	add.s64 	%rd51, %rd2, %rd50;
	ld.global.u8 	%rs20, [%rd51];
	add.s32 	%r88, %r85, %r102;
	st.shared.u8 	[%r88], %rs20;
	cvt.u64.u32 	%rd52, %r101;
	add.s64 	%rd53, %rd2, %rd52;
	ld.global.u8 	%rs21, [%rd53];
	add.s32 	%r89, %r85, %r101;
	st.shared.u8 	[%r89], %rs21;
	add.s32 	%r104, %r104, 4;
	add.s32 	%r103, %r103, %r24;
	add.s32 	%r102, %r102, %r24;
	add.s32 	%r101, %r101, %r24;
	add.s32 	%r100, %r100, %r24;
	setp.ne.s32 	%p12, %r104, 0;
	@%p12 bra 	$L__BB0_16;
$L__BB0_17:
	setp.eq.s32 	%p13, %r20, 0;
	@%p13 bra 	$L__BB0_20;
	mad.lo.s32 	%r107, %r18, %r105, %r1;
	neg.s32 	%r106, %r20;
	mov.u32 	%r90, s_string;
$L__BB0_19:
	.pragma "nounroll";
	cvt.u64.u32 	%rd54, %r107;
	add.s64 	%rd55, %rd2, %rd54;
	ld.global.u8 	%rs22, [%rd55];
	add.s32 	%r91, %r90, %r107;
	st.shared.u8 	[%r91], %rs22;
	add.s32 	%r107, %r107, %r18;
	add.s32 	%r106, %r106, 1;
	setp.ne.s32 	%p14, %r106, 0;
	@%p14 bra 	$L__BB0_19;
$L__BB0_20:
	mad.lo.s32 	%r44, %r19, %r18, %r1;
	setp.ge.u32 	%p15, %r44, %r49;
	setp.le.u32 	%p16, %r18, %r19;
	or.pred  	%p17, %p16, %p15;
	@%p17 bra 	$L__BB0_22;
	cvt.u64.u32 	%rd56, %r44;
	add.s64 	%rd57, %rd2, %rd56;
	ld.global.u8 	%rs23, [%rd57];
	mov.u32 	%r92, s_string;
	add.s32 	%r93, %r92, %r44;
	st.shared.u8 	[%r93], %rs23;
$L__BB0_22:
	ld.shared.u8 	%rs29, [s_string];
	setp.eq.s16 	%p18, %rs29, 0;
	mov.b64 	%rd73, 0;
	@%p18 bra 	$L__BB0_28;
	ld.local.u8 	%rs2, [%rd3];
	mov.u32 	%r108, s_string;
	cvt.u64.u32 	%rd60, %r108;
	cvta.shared.u64 	%rd70, %rd60;
$L__BB0_24:
	setp.ne.s16 	%p19, %rs29, %rs2;
	mov.b64 	%rd73, 0;
	@%p19 bra 	$L__BB0_27;
	mov.b64 	%rd73, 0;
	mov.u64 	%rd71, %rd3;
	mov.u32 	%r109, %r108;
$L__BB0_26:
	add.s64 	%rd19, %rd71, 1;
	add.s32 	%r47, %r109, 1;
	ld.local.u8 	%rs26, [%rd71+2];
	setp.eq.s16 	%p20, %rs26, 0;
	selp.b64 	%rd73, %rd70, %rd73, %p20;
	ld.shared.u8 	%rs27, [%r109+1];
	ld.local.u8 	%rs28, [%rd71+1];
	setp.eq.s16 	%p21, %rs27, %rs28;
	mov.u64 	%rd71, %rd19;
	mov.u32 	%r109, %r47;
	@%p21 bra 	$L__BB0_26;
$L__BB0_27:
	add.s32 	%r48, %r108, 1;
	add.s64 	%rd70, %rd70, 1;
	ld.shared.u8 	%rs29, [%r108+1];
	setp.ne.s16 	%p22, %rs29, 0;
	setp.eq.s64 	%p23, %rd73, 0;
	and.pred  	%p24, %p22, %p23;
	mov.u32 	%r108, %r48;
	@%p24 bra 	$L__BB0_24;
$L__BB0_28:
	cvta.to.global.u64 	%rd63, %rd24;
	mul.wide.u32 	%rd64, %r1, 8;
	add.s64 	%rd65, %rd63, %rd64;
	st.global.u64 	[%rd65], %rd73;
	ret;

}


// ===== COMPILED SASS (sm_100) =====

	.target	sm_100

	.elftype	@"ET_EXEC"


//--------------------- .note.nv.tkinfo           --------------------------
	.section	.note.nv.tkinfo,"",@"SHT_NOTE"
	.sectionflags	@"SHF_NOTE_NV_TKINFO"
	.tkinfo
        /*0018*/ 	.word	0x00000002
        /*0030*/ 	.string	""
        /*0030*/ 	.string	"ptxas"
        /*0030*/ 	.string	"Cuda compilation tools, release 13.0, V13.0.88"
        /*0030*/ 	.string	"Build cuda_13.0.r13.0/compiler.36424714_0"
        /*0030*/ 	.string	"-arch sm_100 -m 64 "



//--------------------- .note.nv.cuinfo           --------------------------
	.section	.note.nv.cuinfo,"",@"SHT_NOTE"
	.sectionflags	@"SHF_NOTE_NV_CUINFO"
        /*0018*/ 	.short	0x0002
        /*001a*/ 	.short	0x0064
        /*001c*/ 	.short	0x0082
	.zero		2


//--------------------- .nv.info                  --------------------------
	.section	.nv.info,"",@"SHT_CUDA_INFO"
	.align	4


	//----- nvinfo : EIATTR_REGCOUNT
	.align		4
        /*0000*/ 	.byte	0x04, 0x2f
        /*0002*/ 	.short	(.L_1 - .L_0)
	.align		4
.L_0:
        /*0004*/ 	.word	index@(_Z9my_strstrPcS_PS_iii)
        /*0008*/ 	.word	0x00000020


	//----- nvinfo : EIATTR_FRAME_SIZE
	.align		4
.L_1:
        /*000c*/ 	.byte	0x04, 0x11
        /*000e*/ 	.short	(.L_3 - .L_2)
	.align		4
.L_2:
        /*0010*/ 	.word	index@(_Z9my_strstrPcS_PS_iii)
        /*0014*/ 	.word	0x00000018


	//----- nvinfo : EIATTR_MIN_STACK_SIZE
	.align		4
.L_3:
        /*0018*/ 	.byte	0x04, 0x12
        /*001a*/ 	.short	(.L_5 - .L_4)
	.align		4
.L_4:
        /*001c*/ 	.word	index@(_Z9my_strstrPcS_PS_iii)
        /*0020*/ 	.word	0x00000018
.L_5:


//--------------------- .nv.compat                --------------------------
	.section	.nv.compat,"",@"SHT_CUDA_COMPAT_INFO"
	.align	4
        /*0000*/ 	.byte	0x02, 0x09, 0x00, 0x00, 0x02, 0x02, 0x01, 0x00, 0x02, 0x05, 0x05, 0x00, 0x03, 0x07, 0x01, 0x01
        /*0010*/ 	.byte	0x02, 0x03, 0x00, 0x00, 0x02, 0x06, 0x01, 0x00, 0x04, 0x0b, 0x08, 0x00, 0x09, 0x00, 0x00, 0x00
        /*0020*/ 	.byte	0x00, 0x00, 0x00, 0x00


//--------------------- .nv.info._Z9my_strstrPcS_PS_iii --------------------------
	.section	.nv.info._Z9my_strstrPcS_PS_iii,"",@"SHT_CUDA_INFO"
	.sectionflags	@""
	.align	4


	//----- nvinfo : EIATTR_CUDA_API_VERSION
	.align		4
        /*0000*/ 	.byte	0x04, 0x37
        /*0002*/ 	.short	(.L_7 - .L_6)
.L_6:
        /*0004*/ 	.word	0x00000082


	//----- nvinfo : EIATTR_KPARAM_INFO
	.align		4
.L_7:
        /*0008*/ 	.byte	0x04, 0x17
        /*000a*/ 	.short	(.L_9 - .L_8)
.L_8:
        /*000c*/ 	.word	0x00000000
        /*0010*/ 	.short	0x0005
        /*0012*/ 	.short	0x0020
        /*0014*/ 	.byte	0x00, 0xf0, 0x11, 0x00


	//----- nvinfo : EIATTR_KPARAM_INFO
	.align		4
.L_9:
        /*0018*/ 	.byte	0x04, 0x17
        /*001a*/ 	.short	(.L_11 - .L_10)
.L_10:
        /*001c*/ 	.word	0x00000000
        /*0020*/ 	.short	0x0004
        /*0022*/ 	.short	0x001c
        /*0024*/ 	.byte	0x00, 0xf0, 0x11, 0x00


	//----- nvinfo : EIATTR_KPARAM_INFO
	.align		4
.L_11:
        /*0028*/ 	.byte	0x04, 0x17
        /*002a*/ 	.short	(.L_13 - .L_12)
.L_12:
        /*002c*/ 	.word	0x00000000
        /*0030*/ 	.short	0x0003
        /*0032*/ 	.short	0x0018
        /*0034*/ 	.byte	0x00, 0xf0, 0x11, 0x00


	//----- nvinfo : EIATTR_KPARAM_INFO
	.align		4
.L_13:
        /*0038*/ 	.byte	0x04, 0x17
        /*003a*/ 	.short	(.L_15 - .L_14)
.L_14:
        /*003c*/ 	.word	0x00000000
        /*0040*/ 	.short	0x0002
        /*0042*/ 	.short	0x0010
        /*0044*/ 	.byte	0x00, 0xf5, 0x21, 0x00


	//----- nvinfo : EIATTR_KPARAM_INFO
	.align		4
.L_15:
        /*0048*/ 	.byte	0x04, 0x17
        /*004a*/ 	.short	(.L_17 - .L_16)
.L_16:
        /*004c*/ 	.word	0x00000000
        /*0050*/ 	.short	0x0001
        /*0052*/ 	.short	0x0008
        /*0054*/ 	.byte	0x00, 0xf5, 0x21, 0x00


	//----- nvinfo : EIATTR_KPARAM_INFO
	.align		4
.L_17:
        /*0058*/ 	.byte	0x04, 0x17
        /*005a*/ 	.short	(.L_19 - .L_18)
.L_18:
        /*005c*/ 	.word	0x00000000
        /*0060*/ 	.short	0x0000
        /*0062*/ 	.short	0x0000
        /*0064*/ 	.byte	0x00, 0xf5, 0x21, 0x00


	//----- nvinfo : EIATTR_SPARSE_MMA_MASK
	.align		4
.L_19:
        /*0068*/ 	.byte	0x03, 0x50
        /*006a*/ 	.short	0x0000


	//----- nvinfo : EIATTR_MAXREG_COUNT
	.align		4
        /*006c*/ 	.byte	0x03, 0x1b
        /*006e*/ 	.short	0x00ff


	//----- nvinfo : EIATTR_MERCURY_ISA_VERSION
	.align		4
        /*0070*/ 	.byte	0x03, 0x5f
        /*0072*/ 	.short	0x0101


	//----- nvinfo : EIATTR_VRC_CTA_INIT_COUNT
	.align		4
        /*0074*/ 	.byte	0x02, 0x4a
	.zero		1
	.zero		1


	//----- nvinfo : EIATTR_EXIT_INSTR_OFFSETS
	.align		4
        /*0078*/ 	.byte	0x04, 0x1c
        /*007a*/ 	.short	(.L_21 - .L_20)


	//   ....[0]....
.L_20:
        /*007c*/ 	.word	0x00001960


	//----- nvinfo : EIATTR_CRS_STACK_SIZE
	.align		4
.L_21:
        /*0080*/ 	.byte	0x04, 0x1e
        /*0082*/ 	.short	(.L_23 - .L_22)
.L_22:
        /*0084*/ 	.word	0x00000000


	//----- nvinfo : EIATTR_CBANK_PARAM_SIZE
	.align		4
.L_23:
        /*0088*/ 	.byte	0x03, 0x19
        /*008a*/ 	.short	0x0024


	//----- nvinfo : EIATTR_PARAM_CBANK
	.align		4
        /*008c*/ 	.byte	0x04, 0x0a
        /*008e*/ 	.short	(.L_25 - .L_24)
	.align		4
.L_24:
        /*0090*/ 	.word	index@(.nv.constant0._Z9my_strstrPcS_PS_iii)
        /*0094*/ 	.short	0x0380
        /*0096*/ 	.short	0x0024


	//----- nvinfo : EIATTR_SW_WAR
	.align		4
.L_25:
        /*0098*/ 	.byte	0x04, 0x36
        /*009a*/ 	.short	(.L_27 - .L_26)
.L_26:
        /*009c*/ 	.word	0x00000008
.L_27:


//--------------------- .nv.callgraph             --------------------------
	.section	.nv.callgraph,"",@"SHT_CUDA_CALLGRAPH"
	.align	4
	.sectionentsize	8
	.align		4
        /*0000*/ 	.word	0x00000000
	.align		4
        /*0004*/ 	.word	0xffffffff
	.align		4
        /*0008*/ 	.word	0x00000000
	.align		4
        /*000c*/ 	.word	0xfffffffe
	.align		4
        /*0010*/ 	.word	0x00000000
	.align		4
        /*0014*/ 	.word	0xfffffffd
	.align		4
        /*0018*/ 	.word	0x00000000
	.align		4
        /*001c*/ 	.word	0xfffffffc


//--------------------- .text._Z9my_strstrPcS_PS_iii --------------------------
	.section	.text._Z9my_strstrPcS_PS_iii,"ax",@progbits
	.align	128
        .global         _Z9my_strstrPcS_PS_iii
        .type           _Z9my_strstrPcS_PS_iii,@function
        .size           _Z9my_strstrPcS_PS_iii,(.L_x_20 - _Z9my_strstrPcS_PS_iii)
        .other          _Z9my_strstrPcS_PS_iii,@"STO_CUDA_ENTRY STV_DEFAULT"
_Z9my_strstrPcS_PS_iii:
.text._Z9my_strstrPcS_PS_iii:
[----:B------:R-:W0:Y:S01]  /*0000*/  LDC R1, c[0x0][0x37c] ;  /* 0x0000df00ff017b82 */ /* 0x000e220000000800 */
[----:B------:R-:W1:Y:S01]  /*0010*/  LDCU UR4, c[0x0][0x39c] ;  /* 0x00007380ff0477ac */ /* 0x000e620008000800 */
[----:B------:R-:W2:Y:S01]  /*0020*/  S2R R0, SR_TID.X ;  /* 0x0000000000007919 */ /* 0x000ea20000002100 */
[----:B0-----:R-:W-:Y:S01]  /*0030*/  VIADD R1, R1, 0xffffffe8 ;  /* 0xffffffe801017836 */ /* 0x001fe20000000000 */
[----:B------:R-:W0:Y:S01]  /*0040*/  LDCU.64 UR8, c[0x0][0x358] ;  /* 0x00006b00ff0877ac */ /* 0x000e220008000a00 */
[----:B-1----:R-:W-:-:S09]  /*0050*/  UISETP.GE.AND UP0, UPT, UR4, 0x1, UPT ;  /* 0x000000010400788c */ /* 0x002fd2000bf06270 */
[----:B--2---:R-:W-:Y:S05]  /*0060*/  BRA.U !UP0, `(.L_x_0) ;  /* 0x0000000508d47547 */ /* 0x004fea000b800000 */
[----:B------:R-:W-:Y:S02]  /*0070*/  UISETP.GE.U32.AND UP1, UPT, UR4, 0x10, UPT ;  /* 0x000000100400788c */ /* 0x000fe4000bf26070 */
[----:B------:R-:W-:Y:S01]  /*0080*/  IMAD R3, R0, UR4, RZ ;  /* 0x0000000400037c24 */ /* 0x000fe2000f8e02ff */
[----:B------:R-:W-:Y:S01]  /*0090*/  ULOP3.LUT UR5, UR4, 0xf, URZ, 0xc0, !UPT ;  /* 0x0000000f04057892 */ /* 0x000fe2000f8ec0ff */
[----:B------:R-:W-:-:S03]  /*00a0*/  IMAD.MOV.U32 R2, RZ, RZ, RZ ;  /* 0x000000ffff027224 */ /* 0x000fc600078e00ff */
[----:B------:R-:W-:Y:S02]  /*00b0*/  UISETP.NE.AND UP0, UPT, UR5, URZ, UPT ;  /* 0x000000ff0500728c */ /* 0x000fe4000bf05270 */
[----:B------:R-:W-:Y:S09]  /*00c0*/  BRA.U !UP1, `(.L_x_1) ;  /* 0x0000000109b07547 */ /* 0x000ff2000b800000 */
[----:B------:R-:W1:Y:S01]  /*00d0*/  LDCU.64 UR10, c[0x0][0x388] ;  /* 0x00007100ff0a77ac */ /* 0x000e620008000a00 */
[----:B------:R-:W-:Y:S01]  /*00e0*/  VIADD R6, R1, 0x8 ;  /* 0x0000000801067836 */ /* 0x000fe20000000000 */
[----:B------:R-:W-:-:S04]  /*00f0*/  ULOP3.LUT UR6, UR4, 0x7ffffff0, URZ, 0xc0, !UPT ;  /* 0x7ffffff004067892 */ /* 0x000fc8000f8ec0ff */
[----:B------:R-:W-:Y:S02]  /*0100*/  UIADD3 UR7, UPT, UPT, -UR6, URZ, URZ ;  /* 0x000000ff06077290 */ /* 0x000fe4000fffe1ff */
[----:B------:R-:W-:Y:S01]  /*0110*/  IMAD.U32 R2, RZ, RZ, UR6 ;  /* 0x00000006ff027e24 */ /* 0x000fe2000f8e00ff */
[----:B-1----:R-:W-:-:S04]  /*0120*/  IADD3 R4, P0, PT, R3, UR10, RZ ;  /* 0x0000000a03047c10 */ /* 0x002fc8000ff1e0ff */
[----:B------:R-:W-:-:S04]  /*0130*/  IADD3 R4, P1, PT, R4, 0x7, RZ ;  /* 0x0000000704047810 */ /* 0x000fc80007f3e0ff */
[----:B------:R-:W-:-:S09]  /*0140*/  IADD3.X R5, PT, PT, RZ, UR11, RZ, P1, P0 ;  /* 0x0000000bff057c10 */ /* 0x000fd20008fe04ff */
.L_x_2:
[----:B0-----:R-:W2:Y:S04]  /*0150*/  LDG.E.U8 R15, desc[UR8][R4.64+0x8] ;  /* 0x00000808040f7981 */ /* 0x001ea8000c1e1100 */
[----:B------:R-:W2:Y:S04]  /*0160*/  LDG.E.U8 R16, desc[UR8][R4.64+0x7] ;  /* 0x0000070804107981 */ /* 0x000ea8000c1e1100 */
[----:B------:R-:W3:Y:S04]  /*0170*/  LDG.E.U8 R17, desc[UR8][R4.64+0x6] ;  /* 0x0000060804117981 */ /* 0x000ee8000c1e1100 */
[----:B------:R-:W3:Y:S04]  /*0180*/  LDG.E.U8 R18, desc[UR8][R4.64+0x5] ;  /* 0x0000050804127981 */ /* 0x000ee8000c1e1100 */
[----:B------:R-:W4:Y:S04]  /*0190*/  LDG.E.U8 R7, desc[UR8][R4.64] ;  /* 0x0000000804077981 */ /* 0x000f28000c1e1100 */
[----:B------:R-:W4:Y:S04]  /*01a0*/  LDG.E.U8 R8, desc[UR8][R4.64+-0x1] ;  /* 0xffffff0804087981 */ /* 0x000f28000c1e1100 */
[----:B------:R-:W5:Y:S04]  /*01b0*/  LDG.E.U8 R9, desc[UR8][R4.64+-0x2] ;  /* 0xfffffe0804097981 */ /* 0x000f68000c1e1100 */
        /* <DEDUP_REMOVED lines=8> */
[----:B------:R0:W5:Y:S01]  /*0240*/  LDG.E.U8 R22, desc[UR8][R4.64+0x1] ;  /* 0x0000010804167981 */ /* 0x000162000c1e1100 */
[----:B------:R-:W-:-:S04]  /*0250*/  UIADD3 UR7, UPT, UPT, UR7, 0x10, URZ ;  /* 0x0000001007077890 */ /* 0x000fc8000fffe0ff */
[----:B------:R-:W-:Y:S01]  /*0260*/  UISETP.NE.AND UP1, UPT, UR7, URZ, UPT ;  /* 0x000000ff0700728c */ /* 0x000fe2000bf25270 */
[----:B0-----:R-:W-:-:S05]  /*0270*/  IADD3 R4, P0, PT, R4, 0x10, RZ ;  /* 0x0000001004047810 */ /* 0x001fca0007f1e0ff */
[----:B------:R-:W-:Y:S01]  /*0280*/  IMAD.X R5, RZ, RZ, R5, P0 ;  /* 0x000000ffff057224 */ /* 0x000fe200000e0605 */
[----:B--2---:R-:W-:Y:S02]  /*0290*/  PRMT R16, R16, 0x3340, R15 ;  /* 0x0000334010107816 */ /* 0x004fe4000000000f */
[----:B---3--:R-:W-:-:S04]  /*02a0*/  PRMT R17, R18, 0x3340, R17 ;  /* 0x0000334012117816 */ /* 0x008fc80000000011 */
[----:B------:R-:W-:Y:S02]  /*02b0*/  PRMT R17, R17, 0x5410, R16 ;  /* 0x0000541011117816 */ /* 0x000fe40000000010 */
[----:B----4-:R-:W-:Y:S02]  /*02c0*/  PRMT R7, R8, 0x3340, R7 ;  /* 0x0000334008077816 */ /* 0x010fe40000000007 */
[----:B-----5:R-:W-:-:S04]  /*02d0*/  PRMT R10, R10, 0x3340, R9 ;  /* 0x000033400a0a7816 */ /* 0x020fc80000000009 */
[----:B------:R-:W-:Y:S02]  /*02e0*/  PRMT R15, R10, 0x5410, R7 ;  /* 0x000054100a0f7816 */ /* 0x000fe40000000007 */
[----:B------:R-:W-:Y:S02]  /*02f0*/  PRMT R11, R12, 0x3340, R11 ;  /* 0x000033400c0b7816 */ /* 0x000fe4000000000b */
[----:B------:R-:W-:-:S04]  /*0300*/  PRMT R14, R14, 0x3340, R13 ;  /* 0x000033400e0e7816 */ /* 0x000fc8000000000d */
[----:B------:R-:W-:Y:S02]  /*0310*/  PRMT R14, R14, 0x5410, R11 ;  /* 0x000054100e0e7816 */ /* 0x000fe4000000000b */
[----:B------:R-:W-:Y:S02]  /*0320*/  PRMT R19, R20, 0x3340, R19 ;  /* 0x0000334014137816 */ /* 0x000fe40000000013 */
[----:B------:R-:W-:-:S04]  /*0330*/  PRMT R22, R22, 0x3340, R21 ;  /* 0x0000334016167816 */ /* 0x000fc80000000015 */
[----:B------:R-:W-:Y:S01]  /*0340*/  PRMT R16, R22, 0x5410, R19 ;  /* 0x0000541016107816 */ /* 0x000fe20000000013 */
[----:B------:R-:W-:Y:S04]  /*0350*/  STL.64 [R6+-0x8], R14 ;  /* 0xfffff80e06007387 */ /* 0x000fe80000100a00 */
[----:B------:R0:W-:Y:S02]  /*0360*/  STL.64 [R6], R16 ;  /* 0x0000001006007387 */ /* 0x0001e40000100a00 */
[----:B0-----:R-:W-:Y:S01]  /*0370*/  VIADD R6, R6, 0x10 ;  /* 0x0000001006067836 */ /* 0x001fe20000000000 */
[----:B------:R-:W-:Y:S06]  /*0380*/  BRA.U UP1, `(.L_x_2) ;  /* 0xfffffffd01707547 */ /* 0x000fec000b83ffff */
.L_x_1:
[----:B------:R-:W-:Y:S05]  /*0390*/  BRA.U !UP0, `(.L_x_0) ;  /* 0x0000000508087547 */ /* 0x000fea000b800000 */
[----:B------:R-:W-:Y:S02]  /*03a0*/  UISETP.GE.U32.AND UP0, UPT, UR5, 0x8, UPT ;  /* 0x000000080500788c */ /* 0x000fe4000bf06070 */
[----:B------:R-:W-:-:S04]  /*03b0*/  ULOP3.LUT UR6, UR4, 0x7, URZ, 0xc0, !UPT ;  /* 0x0000000704067892 */ /* 0x000fc8000f8ec0ff */
[----:B------:R-:W-:-:S03]  /*03c0*/  UISETP.NE.AND UP1, UPT, UR6, URZ, UPT ;  /* 0x000000ff0600728c */ /* 0x000fc6000bf25270 */
[----:B------:R-:W-:Y:S08]  /*03d0*/  BRA.U !UP0, `(.L_x_3) ;  /* 0x0000000108607547 */ /* 0x000ff0000b800000 */
[----:B------:R-:W1:Y:S01]  /*03e0*/  LDCU.64 UR10, c[0x0][0x388] ;  /* 0x00007100ff0a77ac */ /* 0x000e620008000a00 */
[----:B------:R-:W-:-:S04]  /*03f0*/  IADD3 R6, PT, PT, R3, R2, RZ ;  /* 0x0000000203067210 */ /* 0x000fc80007ffe0ff */
[----:B-1----:R-:W-:Y:S02]  /*0400*/  IADD3 R6, P0, PT, R6, UR10, RZ ;  /* 0x0000000a06067c10 */ /* 0x002fe4000ff1e0ff */
[----:B------:R-:W-:-:S03]  /*0410*/  IADD3 R4, P1, P2, R2, UR10, R3 ;  /* 0x0000000a02047c10 */ /* 0x000fc6000fa3e003 */
[----:B------:R-:W-:Y:S01]  /*0420*/  IMAD.X R7, RZ, RZ, UR11, P0 ;  /* 0x0000000bff077e24 */ /* 0x000fe200080e06ff */
[----:B------:R-:W-:-:S04]  /*0430*/  IADD3.X R5, PT, PT, RZ, UR11, RZ, P1, P2 ;  /* 0x0000000bff057c10 */ /* 0x000fc80008fe44ff */
[----:B0-----:R-:W2:Y:S04]  /*0440*/  LDG.E.U8 R6, desc[UR8][R6.64] ;  /* 0x0000000806067981 */ /* 0x001ea8000c1e1100 */
[----:B------:R-:W3:Y:S04]  /*0450*/  LDG.E.U8 R8, desc[UR8][R4.64+0x1] ;  /* 0x0000010804087981 */ /* 0x000ee8000c1e1100 */
[----:B------:R-:W4:Y:S04]  /*0460*/  LDG.E.U8 R9, desc[UR8][R4.64+0x2] ;  /* 0x0000020804097981 */ /* 0x000f28000c1e1100 */
[----:B------:R-:W5:Y:S04]  /*0470*/  LDG.E.U8 R10, desc[UR8][R4.64+0x3] ;  /* 0x00000308040a7981 */ /* 0x000f68000c1e1100 */
[----:B------:R-:W5:Y:S04]  /*0480*/  LDG.E.U8 R11, desc[UR8][R4.64+0x4] ;  /* 0x00000408040b7981 */ /* 0x000f68000c1e1100 */
[----:B------:R-:W5:Y:S04]  /*0490*/  LDG.E.U8 R12, desc[UR8][R4.64+0x5] ;  /* 0x00000508040c7981 */ /* 0x000f68000c1e1100 */
[----:B------:R-:W5:Y:S04]  /*04a0*/  LDG.E.U8 R13, desc[UR8][R4.64+0x6] ;  /* 0x00000608040d7981 */ /* 0x000f68000c1e1100 */
[----:B------:R-:W5:Y:S01]  /*04b0*/  LDG.E.U8 R14, desc[UR8][R4.64+0x7] ;  /* 0x00000708040e7981 */ /* 0x000f62000c1e1100 */
[----:B------:R-:W-:-:S02]  /*04c0*/  IMAD.IADD R15, R1, 0x1, R2 ;  /* 0x00000001010f7824 */ /* 0x000fc400078e0202 */
[----:B------:R-:W-:-:S03]  /*04d0*/  VIADD R2, R2, 0x8 ;  /* 0x0000000802027836 */ /* 0x000fc60000000000 */
[----:B--2---:R1:W-:Y:S04]  /*04e0*/  STL.U8 [R15], R6 ;  /* 0x000000060f007387 */ /* 0x0043e80000100000 */
[----:B---3--:R1:W-:Y:S04]  /*04f0*/  STL.U8 [R15+0x1], R8 ;  /* 0x000001080f007387 */ /* 0x0083e80000100000 */
[----:B----4-:R1:W-:Y:S04]  /*0500*/  STL.U8 [R15+0x2], R9 ;  /* 0x000002090f007387 */ /* 0x0103e80000100000 */
[----:B-----5:R1:W-:Y:S04]  /*0510*/  STL.U8 [R15+0x3], R10 ;  /* 0x0000030a0f007387 */ /* 0x0203e80000100000 */
[----:B------:R1:W-:Y:S04]  /*0520*/  STL.U8 [R15+0x4], R11 ;  /* 0x0000040b0f007387 */ /* 0x0003e80000100000 */
[----:B------:R1:W-:Y:S04]  /*0530*/  STL.U8 [R15+0x5], R12 ;  /* 0x0000050c0f007387 */ /* 0x0003e80000100000 */
[----:B------:R1:W-:Y:S04]  /*0540*/  STL.U8 [R15+0x6], R13 ;  /* 0x0000060d0f007387 */ /* 0x0003e80000100000 */
[----:B------:R1:W-:Y:S02]  /*0550*/  STL.U8 [R15+0x7], R14 ;  /* 0x0000070e0f007387 */ /* 0x0003e40000100000 */
.L_x_3:
[----:B------:R-:W-:Y:S05]  /*0560*/  BRA.U !UP1, `(.L_x_0) ;  /* 0x0000000109947547 */ /* 0x000fea000b800000 */
[----:B------:R-:W-:Y:S02]  /*0570*/  UISETP.GE.U32.AND UP0, UPT, UR6, 0x4, UPT ;  /* 0x000000040600788c */ /* 0x000fe4000bf06070 */
[----:B------:R-:W-:-:S04]  /*0580*/  ULOP3.LUT UR4, UR4, 0x3, URZ, 0xc0, !UPT ;  /* 0x0000000304047892 */ /* 0x000fc8000f8ec0ff */
[----:B------:R-:W-:-:S03]  /*0590*/  UISETP.NE.AND UP1, UPT, UR4, URZ, UPT ;  /* 0x000000ff0400728c */ /* 0x000fc6000bf25270 */
[----:B------:R-:W-:Y:S08]  /*05a0*/  BRA.U !UP0, `(.L_x_4) ;  /* 0x0000000108407547 */ /* 0x000ff0000b800000 */
[----:B------:R-:W2:Y:S01]  /*05b0*/  LDCU.64 UR6, c[0x0][0x388] ;  /* 0x00007100ff0677ac */ /* 0x000ea20008000a00 */
[----:B------:R-:W-:-:S05]  /*05c0*/  IMAD.IADD R4, R3, 0x1, R2 ;  /* 0x0000000103047824 */ /* 0x000fca00078e0202 */
[----:B--2---:R-:W-:Y:S02]  /*05d0*/  IADD3 R4, P0, PT, R4, UR6, RZ ;  /* 0x0000000604047c10 */ /* 0x004fe4000ff1e0ff */
[----:B-1----:R-:W-:-:S03]  /*05e0*/  IADD3 R6, P1, P2, R2, UR6, R3 ;  /* 0x0000000602067c10 */ /* 0x002fc6000fa3e003 */
[----:B------:R-:W-:Y:S01]  /*05f0*/  IMAD.X R5, RZ, RZ, UR7, P0 ;  /* 0x00000007ff057e24 */ /* 0x000fe200080e06ff */
[----:B------:R-:W-:-:S04]  /*0600*/  IADD3.X R7, PT, PT, RZ, UR7, RZ, P1, P2 ;  /* 0x00000007ff077c10 */ /* 0x000fc80008fe44ff */
[----:B0-----:R-:W2:Y:S04]  /*0610*/  LDG.E.U8 R4, desc[UR8][R4.64] ;  /* 0x0000000804047981 */ /* 0x001ea8000c1e1100 */
[----:B------:R-:W3:Y:S04]  /*0620*/  LDG.E.U8 R8, desc[UR8][R6.64+0x1] ;  /* 0x0000010806087981 */ /* 0x000ee8000c1e1100 */
[----:B------:R-:W4:Y:S04]  /*0630*/  LDG.E.U8 R10, desc[UR8][R6.64+0x2] ;  /* 0x00000208060a7981 */ /* 0x000f28000c1e1100 */
[----:B------:R-:W5:Y:S01]  /*0640*/  LDG.E.U8 R12, desc[UR8][R6.64+0x3] ;  /* 0x00000308060c7981 */ /* 0x000f62000c1e1100 */
[----:B------:R-:W-:Y:S01]  /*0650*/  IMAD.IADD R9, R1, 0x1, R2 ;  /* 0x0000000101097824 */ /* 0x000fe200078e0202 */
[----:B------:R-:W-:-:S04]  /*0660*/  IADD3 R2, PT, PT, R2, 0x4, RZ ;  /* 0x0000000402027810 */ /* 0x000fc80007ffe0ff */
[----:B--2---:R2:W-:Y:S04]  /*0670*/  STL.U8 [R9], R4 ;  /* 0x0000000409007387 */ /* 0x0045e80000100000 */
[----:B---3--:R2:W-:Y:S04]  /*0680*/  STL.U8 [R9+0x1], R8 ;  /* 0x0000010809007387 */ /* 0x0085e80000100000 */
[----:B----4-:R2:W-:Y:S04]  /*0690*/  STL.U8 [R9+0x2], R10 ;  /* 0x0000020a09007387 */ /* 0x0105e80000100000 */
[----:B-----5:R2:W-:Y:S02]  /*06a0*/  STL.U8 [R9+0x3], R12 ;  /* 0x0000030c09007387 */ /* 0x0205e40000100000 */
.L_x_4:
[----:B------:R-:W-:Y:S05]  /*06b0*/  BRA.U !UP1, `(.L_x_0) ;  /* 0x0000000109407547 */ /* 0x000fea000b800000 */
[----:B------:R-:W2:Y:S01]  /*06c0*/  LDCU.64 UR6, c[0x0][0x388] ;  /* 0x00007100ff0677ac */ /* 0x000ea20008000a00 */
[--C-:B------:R-:W-:Y:S02]  /*06d0*/  IMAD.IADD R3, R3, 0x1, R2.reuse ;  /* 0x0000000103037824 */ /* 0x100fe400078e0202 */
[----:B------:R-:W-:Y:S01]  /*06e0*/  IMAD.IADD R7, R1, 0x1, R2 ;  /* 0x0000000101077824 */ /* 0x000fe200078e0202 */
[----:B------:R-:W-:Y:S02]  /*06f0*/  UIADD3 UR4, UPT, UPT, -UR4, URZ, URZ ;  /* 0x000000ff04047290 */ /* 0x000fe4000fffe1ff */
[----:B--2---:R-:W-:-:S05]  /*0700*/  IADD3 R4, P0, PT, R3, UR6, RZ ;  /* 0x0000000603047c10 */ /* 0x004fca000ff1e0ff */
[----:B------:R-:W-:-:S08]  /*0710*/  IMAD.X R5, RZ, RZ, UR7, P0 ;  /* 0x00000007ff057e24 */ /* 0x000fd000080e06ff */
.L_x_5:
[----:B------:R-:W-:Y:S02]  /*0720*/  IMAD.MOV.U32 R2, RZ, RZ, R4 ;  /* 0x000000ffff027224 */ /* 0x000fe400078e0004 */
[----:B------:R-:W-:-:S05]  /*0730*/  IMAD.MOV.U32 R3, RZ, RZ, R5 ;  /* 0x000000ffff037224 */ /* 0x000fca00078e0005 */
[----:B0-----:R-:W2:Y:S01]  /*0740*/  LDG.E.U8 R2, desc[UR8][R2.64] ;  /* 0x0000000802027981 */ /* 0x001ea2000c1e1100 */
[----:B------:R-:W-:Y:S01]  /*0750*/  UIADD3 UR4, UPT, UPT, UR4, 0x1, URZ ;  /* 0x0000000104047890 */ /* 0x000fe2000fffe0ff */
[----:B------:R-:W-:-:S03]  /*0760*/  IADD3 R4, P0, PT, R4, 0x1, RZ ;  /* 0x0000000104047810 */ /* 0x000fc60007f1e0ff */
[----:B------:R-:W-:Y:S02]  /*0770*/  UISETP.NE.AND UP0, UPT, UR4, URZ, UPT ;  /* 0x000000ff0400728c */ /* 0x000fe4000bf05270 */
[----:B------:R-:W-:Y:S01]  /*0780*/  IMAD.X R5, RZ, RZ, R5, P0 ;  /* 0x000000ffff057224 */ /* 0x000fe200000e0605 */
[----:B--2---:R0:W-:Y:S02]  /*0790*/  STL.U8 [R7], R2 ;  /* 0x0000000207007387 */ /* 0x0041e40000100000 */
[----:B0-----:R-:W-:-:S04]  /*07a0*/  IADD3 R7, PT, PT, R7, 0x1, RZ ;  /* 0x0000000107077810 */ /* 0x001fc80007ffe0ff */
[----:B------:R-:W-:Y:S05]  /*07b0*/  BRA.U UP0, `(.L_x_5) ;  /* 0xfffffffd00d87547 */ /* 0x000fea000b83ffff */
.L_x_0:
[----:B------:R-:W1:Y:S01]  /*07c0*/  LDC R2, c[0x0][0x360] ;  /* 0x0000d800ff027b82 */ /* 0x000e620000000800 */
[----:B------:R-:W3:Y:S01]  /*07d0*/  LDCU UR6, c[0x0][0x398] ;  /* 0x00007300ff0677ac */ /* 0x000ee20008000800 */
[----:B-1----:R-:W1:Y:S01]  /*07e0*/  I2F.U32.RP R6, R2 ;  /* 0x0000000200067306 */ /* 0x002e620000209000 */
[----:B------:R-:W-:-:S07]  /*07f0*/  ISETP.NE.U32.AND P2, PT, R2, RZ, PT ;  /* 0x000000ff0200720c */ /* 0x000fce0003f45070 */
[----:B-1----:R-:W2:Y:S02]  /*0800*/  MUFU.RCP R6, R6 ;  /* 0x0000000600067308 */ /* 0x002ea40000001000 */
[----:B--2---:R-:W-:-:S06]  /*0810*/  VIADD R4, R6, 0xffffffe ;  /* 0x0ffffffe06047836 */ /* 0x004fcc0000000000 */
[----:B------:R1:W2:Y:S02]  /*0820*/  F2I.FTZ.U32.TRUNC.NTZ R5, R4 ;  /* 0x0000000400057305 */ /* 0x0002a4000021f000 */
[----:B-1----:R-:W-:Y:S02]  /*0830*/  IMAD.MOV.U32 R4, RZ, RZ, RZ ;  /* 0x000000ffff047224 */ /* 0x002fe400078e00ff */
[----:B--2---:R-:W-:-:S04]  /*0840*/  IMAD.MOV R3, RZ, RZ, -R5 ;  /* 0x000000ffff037224 */ /* 0x004fc800078e0a05 */
[----:B------:R-:W-:-:S04]  /*0850*/  IMAD R3, R3, R2, RZ ;  /* 0x0000000203037224 */ /* 0x000fc800078e02ff */
[----:B------:R-:W-:-:S06]  /*0860*/  IMAD.HI.U32 R3, R5, R3, R4 ;  /* 0x0000000305037227 */ /* 0x000fcc00078e0004 */
[----:B---3--:R-:W-:-:S04]  /*0870*/  IMAD.HI.U32 R3, R3, UR6, RZ ;  /* 0x0000000603037c27 */ /* 0x008fc8000f8e00ff */
[----:B------:R-:W-:-:S04]  /*0880*/  IMAD.MOV R5, RZ, RZ, -R3 ;  /* 0x000000ffff057224 */ /* 0x000fc800078e0a03 */
[----:B------:R-:W-:-:S05]  /*0890*/  IMAD R5, R2, R5, UR6 ;  /* 0x0000000602057e24 */ /* 0x000fca000f8e0205 */
[----:B------:R-:W-:-:S13]  /*08a0*/  ISETP.GE.U32.AND P0, PT, R5, R2, PT ;  /* 0x000000020500720c */ /* 0x000fda0003f06070 */
[----:B------:R-:W-:Y:S02]  /*08b0*/  @P0 IMAD.IADD R5, R5, 0x1, -R2 ;  /* 0x0000000105050824 */ /* 0x000fe400078e0a02 */
[----:B------:R-:W-:-:S03]  /*08c0*/  @P0 VIADD R3, R3, 0x1 ;  /* 0x0000000103030836 */ /* 0x000fc60000000000 */
[----:B------:R-:W-:-:S13]  /*08d0*/  ISETP.GE.U32.AND P1, PT, R5, R2, PT ;  /* 0x000000020500720c */ /* 0x000fda0003f26070 */
[----:B------:R-:W-:Y:S02]  /*08e0*/  @P1 IADD3 R3, PT, PT, R3, 0x1, RZ ;  /* 0x0000000103031810 */ /* 0x000fe40007ffe0ff */
[----:B------:R-:W-:-:S04]  /*08f0*/  @!P2 LOP3.LUT R3, RZ, R2, RZ, 0x33, !PT ;  /* 0x00000002ff03a212 */ /* 0x000fc800078e33ff */
[----:B------:R-:W-:-:S13]  /*0900*/  ISETP.GE.AND P0, PT, R3, 0x1, PT ;  /* 0x000000010300780c */ /* 0x000fda0003f06270 */
[----:B------:R-:W-:Y:S05]  /*0910*/  @!P0 BRA `(.L_x_6) ;  /* 0x0000000c00188947 */ /* 0x000fea0003800000 */
[C---:B------:R-:W-:Y:S01]  /*0920*/  ISETP.GE.U32.AND P0, PT, R3.reuse, 0x4, PT ;  /* 0x000000040300780c */ /* 0x040fe20003f06070 */
[----:B------:R-:W-:Y:S01]  /*0930*/  IMAD.MOV.U32 R5, RZ, RZ, RZ ;  /* 0x000000ffff057224 */ /* 0x000fe200078e00ff */
[----:B------:R-:W-:-:S11]  /*0940*/  LOP3.LUT R4, R3, 0x3, RZ, 0xc0, !PT ;  /* 0x0000000303047812 */ /* 0x000fd600078ec0ff */
[----:B------:R-:W-:Y:S05]  /*0950*/  @!P0 BRA `(.L_x_7) ;  /* 0x0000000800c88947 */ /* 0x000fea0003800000 */
[----:B------:R-:W-:Y:S01]  /*0960*/  LOP3.LUT R5, R3, 0x7ffffffc, RZ, 0xc0, !PT ;  /* 0x7ffffffc03057812 */ /* 0x000fe200078ec0ff */
[----:B------:R-:W-:Y:S02]  /*0970*/  IMAD.IADD R15, R0, 0x1, R2 ;  /* 0x00000001000f7824 */ /* 0x000fe400078e0202 */
[C-C-:B------:R-:W-:Y:S02]  /*0980*/  IMAD R25, R2.reuse, 0x2, R0.reuse ;  /* 0x0000000202197824 */ /* 0x140fe400078e0200 */
[----:B------:R-:W-:Y:S02]  /*0990*/  IMAD.MOV R9, RZ, RZ, -R5 ;  /* 0x000000ffff097224 */ /* 0x000fe400078e0a05 */
[--C-:B------:R-:W-:Y:S02]  /*09a0*/  IMAD R22, R2, 0x3, R0.reuse ;  /* 0x0000000302167824 */ /* 0x100fe400078e0200 */
[----:B------:R-:W-:Y:S01]  /*09b0*/  IMAD.MOV.U32 R16, RZ, RZ, R0 ;  /* 0x000000ffff107224 */ /* 0x000fe200078e0000 */
[----:B------:R-:W-:-:S13]  /*09c0*/  ISETP.GE.AND P0, PT, R9, RZ, PT ;  /* 0x000000ff0900720c */ /* 0x000fda0003f06270 */
[----:B------:R-:W-:Y:S05]  /*09d0*/  @P0 BRA `(.L_x_8) ;  /* 0x00000008003c0947 */ /* 0x000fea0003800000 */
[----:B------:R-:W-:Y:S01]  /*09e0*/  IMAD.MOV R6, RZ, RZ, -R9 ;  /* 0x000000ffff067224 */ /* 0x000fe200078e0a09 */
[----:B------:R-:W-:-:S04]  /*09f0*/  PLOP3.LUT P0, PT, PT, PT, PT, 0x80, 0x8 ;  /* 0x000000000008781c */ /* 0x000fc80003f0f070 */
[----:B------:R-:W-:-:S13]  /*0a00*/  ISETP.GT.AND P1, PT, R6, 0xc, PT ;  /* 0x0000000c0600780c */ /* 0x000fda0003f24270 */
[----:B------:R-:W-:Y:S05]  /*0a10*/  @!P1 BRA `(.L_x_9) ;  /* 0x0000000400609947 */ /* 0x000fea0003800000 */
[----:B------:R-:W-:Y:S01]  /*0a20*/  PLOP3.LUT P0, PT, PT, PT, PT, 0x8, 0x80 ;  /* 0x000000000080781c */ /* 0x000fe20003f0e170 */
[----:B------:R-:W1:-:S12]  /*0a30*/  LDCU.64 UR10, c[0x0][0x380] ;  /* 0x00007000ff0a77ac */ /* 0x000e580008000a00 */
.L_x_10:
[----:B-1----:R-:W-:Y:S02]  /*0a40*/  IADD3 R12, P1, PT, R16, UR10, RZ ;  /* 0x0000000a100c7c10 */ /* 0x002fe4000ff3e0ff */
[----:B--2---:R-:W-:Y:S02]  /*0a50*/  IADD3 R18, P2, PT, R15, UR10, RZ ;  /* 0x0000000a0f127c10 */ /* 0x004fe4000ff5e0ff */
[----:B------:R-:W-:-:S03]  /*0a60*/  IADD3.X R13, PT, PT, RZ, UR11, RZ, P1, !PT ;  /* 0x0000000bff0d7c10 */ /* 0x000fc60008ffe4ff */
[----:B------:R-:W-:Y:S02]  /*0a70*/  IMAD.X R19, RZ, RZ, UR11, P2 ;  /* 0x0000000bff137e24 */ /* 0x000fe400090e06ff */
[----:B0-----:R-:W2:Y:S04]  /*0a80*/  LDG.E.U8 R14, desc[UR8][R12.64] ;  /* 0x000000080c0e7981 */ /* 0x001ea8000c1e1100 */
[----:B------:R-:W3:Y:S01]  /*0a90*/  LDG.E.U8 R17, desc[UR8][R18.64] ;  /* 0x0000000812117981 */ /* 0x000ee2000c1e1100 */
[----:B------:R-:W-:Y:S01]  /*0aa0*/  IADD3 R10, P2, PT, R22, UR10, RZ ;  /* 0x0000000a160a7c10 */ /* 0x000fe2000ff5e0ff */
[----:B------:R-:W-:Y:S01]  /*0ab0*/  IMAD R6, R2, 0x4, R16 ;  /* 0x0000000402067824 */ /* 0x000fe200078e0210 */
[----:B------:R-:W-:-:S03]  /*0ac0*/  IADD3 R28, P1, PT, R25, UR10, RZ ;  /* 0x0000000a191c7c10 */ /* 0x000fc6000ff3e0ff */
[----:B------:R-:W-:Y:S02]  /*0ad0*/  IMAD.X R11, RZ, RZ, UR11, P2 ;  /* 0x0000000bff0b7e24 */ /* 0x000fe400090e06ff */
[----:B------:R-:W-:Y:S01]  /*0ae0*/  IMAD.X R29, RZ, RZ, UR11, P1 ;  /* 0x0000000bff1d7e24 */ /* 0x000fe200088e06ff */
[----:B------:R-:W-:Y:S02]  /*0af0*/  IADD3 R20, P1, PT, R6, UR10, RZ ;  /* 0x0000000a06147c10 */ /* 0x000fe4000ff3e0ff */
[----:B------:R0:W4:Y:S04]  /*0b00*/  LDG.E.U8 R23, desc[UR8][R10.64] ;  /* 0x000000080a177981 */ /* 0x000128000c1e1100 */
[----:B------:R-:W5:Y:S01]  /*0b10*/  LDG.E.U8 R28, desc[UR8][R28.64] ;  /* 0x000000081c1c7981 */ /* 0x000f62000c1e1100 */
[----:B------:R-:W-:-:S02]  /*0b20*/  IMAD.X R21, RZ, RZ, UR11, P1 ;  /* 0x0000000bff157e24 */ /* 0x000fc400088e06ff */
[----:B0-----:R-:W-:-:S03]  /*0b30*/  IMAD R11, R2, 0x4, R15 ;  /* 0x00000004020b7824 */ /* 0x001fc600078e020f */
[----:B------:R0:W4:Y:S02]  /*0b40*/  LDG.E.U8 R20, desc[UR8][R20.64] ;  /* 0x0000000814147981 */ /* 0x000124000c1e1100 */
[----:B------:R-:W-:Y:S02]  /*0b50*/  IADD3 R18, P1, PT, R11, UR10, RZ ;  /* 0x0000000a0b127c10 */ /* 0x000fe4000ff3e0ff */
[----:B------:R-:W-:-:S03]  /*0b60*/  LEA R7, R2, R25, 0x2 ;  /* 0x0000001902077211 */ /* 0x000fc600078e10ff */
[----:B------:R-:W-:Y:S01]  /*0b70*/  IMAD.X R19, RZ, RZ, UR11, P1 ;  /* 0x0000000bff137e24 */ /* 0x000fe200088e06ff */
[----:B------:R-:W-:-:S04]  /*0b80*/  IADD3 R12, P2, PT, R7, UR10, RZ ;  /* 0x0000000a070c7c10 */ /* 0x000fc8000ff5e0ff */
[----:B------:R-:W4:Y:S01]  /*0b90*/  LDG.E.U8 R18, desc[UR8][R18.64] ;  /* 0x0000000812127981 */ /* 0x000f22000c1e1100 */
[----:B------:R-:W-:-:S05]  /*0ba0*/  IMAD.X R13, RZ, RZ, UR11, P2 ;  /* 0x0000000bff0d7e24 */ /* 0x000fca00090e06ff */
[----:B------:R1:W4:Y:S01]  /*0bb0*/  LDG.E.U8 R19, desc[UR8][R12.64] ;  /* 0x000000080c137981 */ /* 0x000322000c1e1100 */
[----:B------:R-:W1:Y:S01]  /*0bc0*/  S2UR UR5, SR_CgaCtaId ;  /* 0x00000000000579c3 */ /* 0x000e620000008800 */
[----:B------:R-:W-:Y:S01]  /*0bd0*/  UMOV UR4, 0x400 ;  /* 0x0000040000047882 */ /* 0x000fe20000000000 */
[C---:B0-----:R-:W-:Y:S02]  /*0be0*/  IMAD R21, R2.reuse, 0x4, R11 ;  /* 0x0000000402157824 */ /* 0x041fe400078e020b */
[C---:B------:R-:W-:Y:S02]  /*0bf0*/  IMAD R10, R2.reuse, 0x4, R22 ;  /* 0x00000004020a7824 */ /* 0x040fe400078e0216 */
[----:B------:R-:W-:-:S03]  /*0c00*/  IMAD R8, R2, 0x4, R6 ;  /* 0x0000000402087824 */ /* 0x000fc600078e0206 */
[----:B-1----:R-:W-:Y:S01]  /*0c10*/  IADD3 R12, P1, PT, R10, UR10, RZ ;  /* 0x0000000a0a0c7c10 */ /* 0x002fe2000ff3e0ff */
[----:B------:R-:W-:-:S04]  /*0c20*/  ULEA UR4, UR5, UR4, 0x18 ;  /* 0x0000000405047291 */ /* 0x000fc8000f8ec0ff */
[----:B------:R-:W-:Y:S02]  /*0c30*/  IMAD.X R13, RZ, RZ, UR11, P1 ;  /* 0x0000000bff0d7e24 */ /* 0x000fe400088e06ff */
[----:B------:R-:W-:-:S03]  /*0c40*/  IMAD R26, R2, 0x4, R7 ;  /* 0x00000004021a7824 */ /* 0x000fc600078e0207 */
[----:B------:R-:W4:Y:S04]  /*0c50*/  LDG.E.U8 R24, desc[UR8][R12.64] ;  /* 0x000000080c187981 */ /* 0x000f28000c1e1100 */
[----:B--2---:R0:W-:Y:S04]  /*0c60*/  STS.U8 [R16+UR4], R14 ;  /* 0x0000000e10007988 */ /* 0x0041e80008000004 */
[----:B---3--:R1:W-:Y:S01]  /*0c70*/  STS.U8 [R15+UR4], R17 ;  /* 0x000000110f007988 */ /* 0x0083e20008000004 */
[----:B0-----:R-:W-:Y:S02]  /*0c80*/  IADD3 R16, P2, PT, R21, UR10, RZ ;  /* 0x0000000a15107c10 */ /* 0x001fe4000ff5e0ff */
[----:B------:R-:W-:-:S03]  /*0c90*/  IADD3 R14, P1, PT, R8, UR10, RZ ;  /* 0x0000000a080e7c10 */ /* 0x000fc6000ff3e0ff */
[----:B-1----:R-:W-:Y:S01]  /*0ca0*/  IMAD.X R17, RZ, RZ, UR11, P2 ;  /* 0x0000000bff117e24 */ /* 0x002fe200090e06ff */
[----:B------:R-:W-:-:S05]  /*0cb0*/  IADD3.X R15, PT, PT, RZ, UR11, RZ, P1, !PT ;  /* 0x0000000bff0f7c10 */ /* 0x000fca0008ffe4ff */
[----:B------:R0:W2:Y:S04]  /*0cc0*/  LDG.E.U8 R17, desc[UR8][R16.64] ;  /* 0x0000000810117981 */ /* 0x0000a8000c1e1100 */
[----:B------:R1:W3:Y:S01]  /*0cd0*/  LDG.E.U8 R27, desc[UR8][R14.64] ;  /* 0x000000080e1b7981 */ /* 0x0002e2000c1e1100 */
[----:B0-----:R-:W-:-:S05]  /*0ce0*/  IMAD R16, R2, 0x4, R10 ;  /* 0x0000000402107824 */ /* 0x001fca00078e020a */
[----:B-1----:R-:W-:Y:S01]  /*0cf0*/  IADD3 R14, P2, PT, R16, UR10, RZ ;  /* 0x0000000a100e7c10 */ /* 0x002fe2000ff5e0ff */
[----:B-----5:R0:W-:Y:S01]  /*0d00*/  STS.U8 [R25+UR4], R28 ;  /* 0x0000001c19007988 */ /* 0x0201e20008000004 */
[----:B------:R-:W-:-:S03]  /*0d10*/  IADD3 R12, P1, PT, R26, UR10, RZ ;  /* 0x0000000a1a0c7c10 */ /* 0x000fc6000ff3e0ff */
[----:B------:R-:W-:Y:S01]  /*0d20*/  IMAD.X R15, RZ, RZ, UR11, P2 ;  /* 0x0000000bff0f7e24 */ /* 0x000fe200090e06ff */
[----:B----4-:R1:W-:Y:S01]  /*0d30*/  STS.U8 [R22+UR4], R23 ;  /* 0x0000001716007988 */ /* 0x0103e20008000004 */
[----:B------:R-:W-:Y:S02]  /*0d40*/  IMAD.X R13, RZ, RZ, UR11, P1 ;  /* 0x0000000bff0d7e24 */ /* 0x000fe400088e06ff */
[C---:B0-----:R-:W-:Y:S02]  /*0d50*/  IMAD R25, R2.reuse, 0x4, R8 ;  /* 0x0000000402197824 */ /* 0x041fe400078e0208 */
[----:B------:R0:W4:Y:S03]  /*0d60*/  LDG.E.U8 R15, desc[UR8][R14.64] ;  /* 0x000000080e0f7981 */ /* 0x000126000c1e1100 */
[----:B-1----:R-:W-:Y:S01]  /*0d70*/  IADD3 R22, P1, PT, R25, UR10, RZ ;  /* 0x0000000a19167c10 */ /* 0x002fe2000ff3e0ff */
[----:B------:R1:W-:Y:S01]  /*0d80*/  STS.U8 [R6+UR4], R20 ;  /* 0x0000001406007988 */ /* 0x0003e20008000004 */
[----:B0-----:R-:W-:-:S02]  /*0d90*/  IMAD R14, R2, 0x4, R21 ;  /* 0x00000004020e7824 */ /* 0x001fc400078e0215 */
[----:B------:R-:W-:Y:S01]  /*0da0*/  IADD3.X R23, PT, PT, RZ, UR11, RZ, P1, !PT ;  /* 0x0000000bff177c10 */ /* 0x000fe20008ffe4ff */
[----:B-1----:R0:W5:Y:S04]  /*0db0*/  LDG.E.U8 R20, desc[UR8][R12.64] ;  /* 0x000000080c147981 */ /* 0x002168000c1e1100 */
[----:B------:R1:W-:Y:S04]  /*0dc0*/  STS.U8 [R11+UR4], R18 ;  /* 0x000000120b007988 */ /* 0x0003e80008000004 */
[----:B------:R-:W4:Y:S01]  /*0dd0*/  LDG.E.U8 R22, desc[UR8][R22.64] ;  /* 0x0000000816167981 */ /* 0x000f22000c1e1100 */
[----:B0-----:R-:W-:Y:S01]  /*0de0*/  IADD3 R12, P1, PT, R14, UR10, RZ ;  /* 0x0000000a0e0c7c10 */ /* 0x001fe2000ff3e0ff */
[----:B-1----:R-:W-:-:S04]  /*0df0*/  IMAD R11, R2, 0x4, R26 ;  /* 0x00000004020b7824 */ /* 0x002fc800078e021a */
[----:B------:R-:W-:Y:S02]  /*0e00*/  IMAD.X R13, RZ, RZ, UR11, P1 ;  /* 0x0000000bff0d7e24 */ /* 0x000fe400088e06ff */
[----:B------:R-:W-:Y:S01]  /*0e10*/  IMAD R18, R2, 0x4, R16 ;  /* 0x0000000402127824 */ /* 0x000fe200078e0210 */
[----:B------:R-:W-:Y:S02]  /*0e20*/  IADD3 R6, P1, PT, R11, UR10, RZ ;  /* 0x0000000a0b067c10 */ /* 0x000fe4000ff3e0ff */
[----:B------:R0:W4:Y:S04]  /*0e30*/  LDG.E.U8 R29, desc[UR8][R12.64] ;  /* 0x000000080c1d7981 */ /* 0x000128000c1e1100 */
[----:B------:R1:W-:Y:S01]  /*0e40*/  STS.U8 [R7+UR4], R19 ;  /* 0x0000001307007988 */ /* 0x0003e20008000004 */
[----:B0-----:R-:W-:Y:S01]  /*0e50*/  IADD3 R12, P2, PT, R18, UR10, RZ ;  /* 0x0000000a120c7c10 */ /* 0x001fe2000ff5e0ff */
[----:B-1----:R-:W-:-:S03]  /*0e60*/  IMAD.X R7, RZ, RZ, UR11, P1 ;  /* 0x0000000bff077e24 */ /* 0x002fc600088e06ff */
[----:B------:R-:W-:Y:S02]  /*0e70*/  IADD3.X R13, PT, PT, RZ, UR11, RZ, P2, !PT ;  /* 0x0000000bff0d7c10 */ /* 0x000fe400097fe4ff */
[----:B------:R-:W4:Y:S04]  /*0e80*/  LDG.E.U8 R6, desc[UR8][R6.64] ;  /* 0x0000000806067981 */ /* 0x000f28000c1e1100 */
[----:B------:R-:W4:Y:S01]  /*0e90*/  LDG.E.U8 R23, desc[UR8][R12.64] ;  /* 0x000000080c177981 */ /* 0x000f22000c1e1100 */
[----:B------:R-:W-:-:S05]  /*0ea0*/  VIADD R9, R9, 0x10 ;  /* 0x0000001009097836 */ /* 0x000fca0000000000 */
[----:B------:R-:W-:Y:S01]  /*0eb0*/  ISETP.GE.AND P1, PT, R9, -0xc, PT ;  /* 0xfffffff40900780c */ /* 0x000fe20003f26270 */
[----:B------:R-:W-:Y:S04]  /*0ec0*/  STS.U8 [R10+UR4], R24 ;  /* 0x000000180a007988 */ /* 0x000fe80008000004 */
[----:B---3--:R-:W-:Y:S04]  /*0ed0*/  STS.U8 [R8+UR4], R27 ;  /* 0x0000001b08007988 */ /* 0x008fe80008000004 */
[----:B--2---:R-:W-:Y:S04]  /*0ee0*/  STS.U8 [R21+UR4], R17 ;  /* 0x0000001115007988 */ /* 0x004fe80008000004 */
[----:B-----5:R-:W-:Y:S04]  /*0ef0*/  STS.U8 [R26+UR4], R20 ;  /* 0x000000141a007988 */ /* 0x020fe80008000004 */
[----:B----4-:R0:W-:Y:S04]  /*0f00*/  STS.U8 [R16+UR4], R15 ;  /* 0x0000000f10007988 */ /* 0x0101e80008000004 */
[----:B------:R1:W-:Y:S01]  /*0f10*/  STS.U8 [R25+UR4], R22 ;  /* 0x0000001619007988 */ /* 0x0003e20008000004 */
[----:B0-----:R-:W-:-:S02]  /*0f20*/  IMAD R16, R2, 0x4, R25 ;  /* 0x0000000402107824 */ /* 0x001fc400078e0219 */
[C---:B------:R-:W-:Y:S01]  /*0f30*/  IMAD R15, R2.reuse, 0x4, R14 ;  /* 0x00000004020f7824 */ /* 0x040fe200078e020e */
[----:B------:R2:W-:Y:S01]  /*0f40*/  STS.U8 [R14+UR4], R29 ;  /* 0x0000001d0e007988 */ /* 0x0005e20008000004 */
[C---:B-1----:R-:W-:Y:S02]  /*0f50*/  IMAD R25, R2.reuse, 0x4, R11 ;  /* 0x0000000402197824 */ /* 0x042fe400078e020b */
[----:B------:R-:W-:Y:S01]  /*0f60*/  IMAD R22, R2, 0x4, R18 ;  /* 0x0000000402167824 */ /* 0x000fe200078e0212 */
[----:B------:R2:W-:Y:S04]  /*0f70*/  STS.U8 [R11+UR4], R6 ;  /* 0x000000060b007988 */ /* 0x0005e80008000004 */
[----:B------:R2:W-:Y:S01]  /*0f80*/  STS.U8 [R18+UR4], R23 ;  /* 0x0000001712007988 */ /* 0x0005e20008000004 */
[----:B------:R-:W-:Y:S05]  /*0f90*/  @!P1 BRA `(.L_x_10) ;  /* 0xfffffff800a89947 */ /* 0x000fea000383ffff */
.L_x_9:
[----:B--2---:R-:W-:-:S04]  /*0fa0*/  IADD3 R6, PT, PT, -R9, RZ, RZ ;  /* 0x000000ff09067210 */ /* 0x004fc80007ffe1ff */
[----:B------:R-:W-:-:S13]  /*0fb0*/  ISETP.GT.AND P1, PT, R6, 0x4, PT ;  /* 0x000000040600780c */ /* 0x000fda0003f24270 */
[----:B------:R-:W-:Y:S05]  /*0fc0*/  @!P1 BRA `(.L_x_11) ;  /* 0x0000000000b89947 */ /* 0x000fea0003800000 */
[----:B------:R-:W1:Y:S01]  /*0fd0*/  LDCU.64 UR4, c[0x0][0x380] ;  /* 0x00007000ff0477ac */ /* 0x000e620008000a00 */
[C---:B------:R-:W-:Y:S02]  /*0fe0*/  IMAD R17, R2.reuse, 0x4, R16 ;  /* 0x0000000402117824 */ /* 0x040fe400078e0210 */
[C---:B------:R-:W-:Y:S02]  /*0ff0*/  IMAD R24, R2.reuse, 0x4, R15 ;  /* 0x0000000402187824 */ /* 0x040fe400078e020f */
[C---:B------:R-:W-:Y:S02]  /*1000*/  IMAD R29, R2.reuse, 0x4, R25 ;  /* 0x00000004021d7824 */ /* 0x040fe400078e0219 */
[----:B------:R-:W-:Y:S01]  /*1010*/  IMAD R14, R2, 0x4, R22 ;  /* 0x00000004020e7824 */ /* 0x000fe200078e0216 */
[----:B-1----:R-:W-:Y:S02]  /*1020*/  IADD3 R18, P0, PT, R16, UR4, RZ ;  /* 0x0000000410127c10 */ /* 0x002fe4000ff1e0ff */
[----:B------:R-:W-:-:S02]  /*1030*/  IADD3 R20, P1, PT, R15, UR4, RZ ;  /* 0x000000040f147c10 */ /* 0x000fc4000ff3e0ff */
[----:B------:R-:W-:Y:S01]  /*1040*/  IADD3 R26, P2, PT, R25, UR4, RZ ;  /* 0x00000004191a7c10 */ /* 0x000fe2000ff5e0ff */
[----:B------:R-:W-:Y:S01]  /*1050*/  IMAD.X R19, RZ, RZ, UR5, P0 ;  /* 0x00000005ff137e24 */ /* 0x000fe200080e06ff */
[----:B------:R-:W-:Y:S01]  /*1060*/  IADD3 R12, P0, PT, R22, UR4, RZ ;  /* 0x00000004160c7c10 */ /* 0x000fe2000ff1e0ff */
[----:B------:R-:W-:Y:S01]  /*1070*/  IMAD.X R21, RZ, RZ, UR5, P1 ;  /* 0x00000005ff157e24 */ /* 0x000fe200088e06ff */
[----:B------:R-:W-:Y:S01]  /*1080*/  IADD3 R10, P1, PT, R17, UR4, RZ ;  /* 0x00000004110a7c10 */ /* 0x000fe2000ff3e0ff */
[----:B------:R-:W-:Y:S01]  /*1090*/  IMAD.X R27, RZ, RZ, UR5, P2 ;  /* 0x00000005ff1b7e24 */ /* 0x000fe200090e06ff */
[----:B------:R-:W-:Y:S01]  /*10a0*/  IADD3.X R13, PT, PT, RZ, UR5, RZ, P0, !PT ;  /* 0x00000005ff0d7c10 */ /* 0x000fe200087fe4ff */
[----:B0-----:R0:W2:Y:S01]  /*10b0*/  LDG.E.U8 R23, desc[UR8][R18.64] ;  /* 0x0000000812177981 */ /* 0x0010a2000c1e1100 */
[----:B------:R-:W-:Y:S01]  /*10c0*/  IADD3 R6, P0, PT, R24, UR4, RZ ;  /* 0x0000000418067c10 */ /* 0x000fe2000ff1e0ff */
[----:B------:R-:W-:Y:S02]  /*10d0*/  IMAD.X R11, RZ, RZ, UR5, P1 ;  /* 0x00000005ff0b7e24 */ /* 0x000fe400088e06ff */
[----:B------:R1:W3:Y:S02]  /*10e0*/  LDG.E.U8 R8, desc[UR8][R20.64] ;  /* 0x0000000814087981 */ /* 0x0002e4000c1e1100 */
[----:B------:R-:W-:-:S02]  /*10f0*/  IMAD.X R7, RZ, RZ, UR5, P0 ;  /* 0x00000005ff077e24 */ /* 0x000fc400080e06ff */
[----:B------:R-:W4:Y:S01]  /*1100*/  LDG.E.U8 R26, desc[UR8][R26.64] ;  /* 0x000000081a1a7981 */ /* 0x000f22000c1e1100 */
[----:B0-----:R-:W-:-:S03]  /*1110*/  IADD3 R18, P1, PT, R29, UR4, RZ ;  /* 0x000000041d127c10 */ /* 0x001fc6000ff3e0ff */
[----:B------:R-:W5:Y:S01]  /*1120*/  LDG.E.U8 R13, desc[UR8][R12.64] ;  /* 0x000000080c0d7981 */ /* 0x000f62000c1e1100 */
[----:B-1----:R-:W-:Y:S01]  /*1130*/  IADD3 R20, P2, PT, R14, UR4, RZ ;  /* 0x000000040e147c10 */ /* 0x002fe2000ff5e0ff */
[----:B------:R-:W-:Y:S02]  /*1140*/  IMAD.X R19, RZ, RZ, UR5, P1 ;  /* 0x00000005ff137e24 */ /* 0x000fe400088e06ff */
[----:B------:R-:W5:Y:S01]  /*1150*/  LDG.E.U8 R10, desc[UR8][R10.64] ;  /* 0x000000080a0a7981 */ /* 0x000f62000c1e1100 */
[----:B------:R-:W-:-:S03]  /*1160*/  IADD3.X R21, PT, PT, RZ, UR5, RZ, P2, !PT ;  /* 0x00000005ff157c10 */ /* 0x000fc600097fe4ff */
[----:B------:R-:W5:Y:S04]  /*1170*/  LDG.E.U8 R7, desc[UR8][R6.64] ;  /* 0x0000000806077981 */ /* 0x000f68000c1e1100 */
[----:B------:R-:W5:Y:S04]  /*1180*/  LDG.E.U8 R18, desc[UR8][R18.64] ;  /* 0x0000000812127981 */ /* 0x000f68000c1e1100 */
[----:B------:R-:W5:Y:S01]  /*1190*/  LDG.E.U8 R21, desc[UR8][R20.64] ;  /* 0x0000000814157981 */ /* 0x000f62000c1e1100 */
[----:B------:R-:W0:Y:S01]  /*11a0*/  S2UR UR5, SR_CgaCtaId ;  /* 0x00000000000579c3 */ /* 0x000e220000008800 */
[----:B------:R-:W-:Y:S01]  /*11b0*/  UMOV UR4, 0x400 ;  /* 0x0000040000047882 */ /* 0x000fe20000000000 */
[----:B------:R-:W-:Y:S01]  /*11c0*/  PLOP3.LUT P0, PT, PT, PT, PT, 0x8, 0x80 ;  /* 0x000000000080781c */ /* 0x000fe20003f0e170 */
[----:B------:R-:W-:Y:S01]  /*11d0*/  VIADD R9, R9, 0x8 ;  /* 0x0000000809097836 */ /* 0x000fe20000000000 */
[----:B0-----:R-:W-:-:S09]  /*11e0*/  ULEA UR4, UR5, UR4, 0x18 ;  /* 0x0000000405047291 */ /* 0x001fd2000f8ec0ff */
[----:B--2---:R0:W-:Y:S04]  /*11f0*/  STS.U8 [R16+UR4], R23 ;  /* 0x0000001710007988 */ /* 0x0041e80008000004 */
[----:B---3--:R1:W-:Y:S04]  /*1200*/  STS.U8 [R15+UR4], R8 ;  /* 0x000000080f007988 */ /* 0x0083e80008000004 */
[----:B----4-:R2:W-:Y:S01]  /*1210*/  STS.U8 [R25+UR4], R26 ;  /* 0x0000001a19007988 */ /* 0x0105e20008000004 */
[----:B0-----:R-:W-:-:S03]  /*1220*/  IMAD R16, R2, 0x4, R17 ;  /* 0x0000000402107824 */ /* 0x001fc600078e0211 */
[----:B-----5:R0:W-:Y:S01]  /*1230*/  STS.U8 [R22+UR4], R13 ;  /* 0x0000000d16007988 */ /* 0x0201e20008000004 */
[----:B-1----:R-:W-:-:S03]  /*1240*/  IMAD R15, R2, 0x4, R24 ;  /* 0x00000004020f7824 */ /* 0x002fc600078e0218 */
[----:B------:R1:W-:Y:S01]  /*1250*/  STS.U8 [R17+UR4], R10 ;  /* 0x0000000a11007988 */ /* 0x0003e20008000004 */
[----:B--2---:R-:W-:-:S03]  /*1260*/  IMAD R25, R2, 0x4, R29 ;  /* 0x0000000402197824 */ /* 0x004fc600078e021d */
[----:B------:R1:W-:Y:S01]  /*1270*/  STS.U8 [R24+UR4], R7 ;  /* 0x0000000718007988 */ /* 0x0003e20008000004 */
[----:B0-----:R-:W-:-:S03]  /*1280*/  IMAD R22, R2, 0x4, R14 ;  /* 0x0000000402167824 */ /* 0x001fc600078e020e */
[----:B------:R1:W-:Y:S04]  /*1290*/  STS.U8 [R29+UR4], R18 ;  /* 0x000000121d007988 */ /* 0x0003e80008000004 */
[----:B------:R1:W-:Y:S02]  /*12a0*/  STS.U8 [R14+UR4], R21 ;  /* 0x000000150e007988 */ /* 0x0003e40008000004 */
.L_x_11:
[----:B------:R-:W-:-:S13]  /*12b0*/  ISETP.NE.OR P0, PT, R9, RZ, P0 ;  /* 0x000000ff0900720c */ /* 0x000fda0000705670 */
[----:B------:R-:W-:Y:S05]  /*12c0*/  @!P0 BRA `(.L_x_7) ;  /* 0x00000000006c8947 */ /* 0x000fea0003800000 */
.L_x_8:
[----:B------:R-:W2:Y:S01]  /*12d0*/  S2UR UR5, SR_CgaCtaId ;  /* 0x00000000000579c3 */ /* 0x000ea20000008800 */
[----:B------:R-:W-:Y:S01]  /*12e0*/  UMOV UR4, 0x400 ;  /* 0x0000040000047882 */ /* 0x000fe20000000000 */
[----:B------:R-:W3:Y:S02]  /*12f0*/  LDCU.64 UR10, c[0x0][0x380] ;  /* 0x00007000ff0a77ac */ /* 0x000ee40008000a00 */
[----:B--23--:R-:W-:-:S12]  /*1300*/  ULEA UR4, UR5, UR4, 0x18 ;  /* 0x0000000405047291 */ /* 0x00cfd8000f8ec0ff */
.L_x_12:
[----:B-1----:R-:W-:Y:S02]  /*1310*/  IADD3 R18, P2, PT, R16, UR10, RZ ;  /* 0x0000000a10127c10 */ /* 0x002fe4000ff5e0ff */
[----:B------:R-:W-:Y:S02]  /*1320*/  IADD3 R12, P1, PT, R15, UR10, RZ ;  /* 0x0000000a0f0c7c10 */ /* 0x000fe4000ff3e0ff */
[----:B------:R-:W-:Y:S02]  /*1330*/  IADD3.X R19, PT, PT, RZ, UR11, RZ, P2, !PT ;  /* 0x0000000bff137c10 */ /* 0x000fe400097fe4ff */
[----:B------:R-:W-:Y:S01]  /*1340*/  IADD3 R10, P0, PT, R25, UR10, RZ ;  /* 0x0000000a190a7c10 */ /* 0x000fe2000ff1e0ff */
[----:B------:R-:W-:Y:S01]  /*1350*/  IMAD.X R13, RZ, RZ, UR11, P1 ;  /* 0x0000000bff0d7e24 */ /* 0x000fe200088e06ff */
[----:B------:R-:W-:Y:S02]  /*1360*/  IADD3 R6, P2, PT, R22, UR10, RZ ;  /* 0x0000000a16067c10 */ /* 0x000fe4000ff5e0ff */
[----:B0-----:R-:W2:Y:S01]  /*1370*/  LDG.E.U8 R19, desc[UR8][R18.64] ;  /* 0x0000000812137981 */ /* 0x001ea2000c1e1100 */
[----:B------:R-:W-:-:S02]  /*1380*/  IMAD.X R11, RZ, RZ, UR11, P0 ;  /* 0x0000000bff0b7e24 */ /* 0x000fc400080e06ff */
[----:B------:R-:W-:Y:S01]  /*1390*/  IMAD.X R7, RZ, RZ, UR11, P2 ;  /* 0x0000000bff077e24 */ /* 0x000fe200090e06ff */
[----:B------:R-:W3:Y:S04]  /*13a0*/  LDG.E.U8 R12, desc[UR8][R12.64] ;  /* 0x000000080c0c7981 */ /* 0x000ee8000c1e1100 */
[----:B------:R-:W4:Y:S04]  /*13b0*/  LDG.E.U8 R10, desc[UR8][R10.64] ;  /* 0x000000080a0a7981 */ /* 0x000f28000c1e1100 */
[----:B------:R-:W5:Y:S01]  /*13c0*/  LDG.E.U8 R7, desc[UR8][R6.64] ;  /* 0x0000000806077981 */ /* 0x000f62000c1e1100 */
[----:B------:R-:W-:-:S05]  /*13d0*/  VIADD R9, R9, 0x4 ;  /* 0x0000000409097836 */ /* 0x000fca0000000000 */
[----:B------:R-:W-:Y:S01]  /*13e0*/  ISETP.NE.AND P0, PT, R9, RZ, PT ;  /* 0x000000ff0900720c */ /* 0x000fe20003f05270 */
[----:B--2---:R0:W-:Y:S04]  /*13f0*/  STS.U8 [R16+UR4], R19 ;  /* 0x0000001310007988 */ /* 0x0041e80008000004 */
[----:B---3--:R1:W-:Y:S04]  /*1400*/  STS.U8 [R15+UR4], R12 ;  /* 0x0000000c0f007988 */ /* 0x0083e80008000004 */
[----:B----4-:R2:W-:Y:S04]  /*1410*/  STS.U8 [R25+UR4], R10 ;  /* 0x0000000a19007988 */ /* 0x0105e80008000004 */
[----:B-----5:R3:W-:Y:S01]  /*1420*/  STS.U8 [R22+UR4], R7 ;  /* 0x0000000716007988 */ /* 0x0207e20008000004 */
[C---:B0-----:R-:W-:Y:S01]  /*1430*/  IMAD R16, R2.reuse, 0x4, R16 ;  /* 0x0000000402107824 */ /* 0x041fe200078e0210 */
[C---:B-1----:R-:W-:Y:S01]  /*1440*/  LEA R15, R2.reuse, R15, 0x2 ;  /* 0x0000000f020f7211 */ /* 0x042fe200078e10ff */
[----:B--2---:R-:W-:-:S02]  /*1450*/  IMAD R25, R2, 0x4, R25 ;  /* 0x0000000402197824 */ /* 0x004fc400078e0219 */
[----:B---3--:R-:W-:Y:S01]  /*1460*/  IMAD R22, R2, 0x4, R22 ;  /* 0x0000000402167824 */ /* 0x008fe200078e0216 */
[----:B------:R-:W-:Y:S06]  /*1470*/  @P0 BRA `(.L_x_12) ;  /* 0xfffffffc00a40947 */ /* 0x000fec000383ffff */
.L_x_7:
[----:B------:R-:W-:-:S13]  /*1480*/  ISETP.NE.AND P0, PT, R4, RZ, PT ;  /* 0x000000ff0400720c */ /* 0x000fda0003f05270 */
[----:B------:R-:W-:Y:S05]  /*1490*/  @!P0 BRA `(.L_x_6) ;  /* 0x0000000000388947 */ /* 0x000fea0003800000 */
[----:B------:R-:W2:Y:S01]  /*14a0*/  S2UR UR5, SR_CgaCtaId ;  /* 0x00000000000579c3 */ /* 0x000ea20000008800 */
[----:B-1----:R-:W-:Y:S01]  /*14b0*/  IMAD R7, R2, R5, R0 ;  /* 0x0000000502077224 */ /* 0x002fe200078e0200 */
[----:B------:R-:W-:Y:S01]  /*14c0*/  UMOV UR4, 0x400 ;  /* 0x0000040000047882 */ /* 0x000fe20000000000 */
[----:B------:R-:W-:Y:S01]  /*14d0*/  IMAD.MOV R6, RZ, RZ, -R4 ;  /* 0x000000ffff067224 */ /* 0x000fe200078e0a04 */
[----:B------:R-:W1:Y:S02]  /*14e0*/  LDCU.64 UR10, c[0x0][0x380] ;  /* 0x00007000ff0a77ac */ /* 0x000e640008000a00 */
[----:B-12---:R-:W-:-:S12]  /*14f0*/  ULEA UR4, UR5, UR4, 0x18 ;  /* 0x0000000405047291 */ /* 0x006fd8000f8ec0ff */
.L_x_13:
[----:B------:R-:W-:-:S05]  /*1500*/  IADD3 R4, P0, PT, R7, UR10, RZ ;  /* 0x0000000a07047c10 */ /* 0x000fca000ff1e0ff */
[----:B------:R-:W-:-:S05]  /*1510*/  IMAD.X R5, RZ, RZ, UR11, P0 ;  /* 0x0000000bff057e24 */ /* 0x000fca00080e06ff */
[----:B0-----:R-:W2:Y:S01]  /*1520*/  LDG.E.U8 R4, desc[UR8][R4.64] ;  /* 0x0000000804047981 */ /* 0x001ea2000c1e1100 */
[----:B------:R-:W-:-:S05]  /*1530*/  VIADD R6, R6, 0x1 ;  /* 0x0000000106067836 */ /* 0x000fca0000000000 */
[----:B------:R-:W-:Y:S01]  /*1540*/  ISETP.NE.AND P0, PT, R6, RZ, PT ;  /* 0x000000ff0600720c */ /* 0x000fe20003f05270 */
[----:B--2---:R0:W-:Y:S02]  /*1550*/  STS.U8 [R7+UR4], R4 ;  /* 0x0000000407007988 */ /* 0x0041e40008000004 */
[----:B0-----:R-:W-:-:S10]  /*1560*/  IADD3 R7, PT, PT, R2, R7, RZ ;  /* 0x0000000702077210 */ /* 0x001fd40007ffe0ff */
[----:B------:R-:W-:Y:S05]  /*1570*/  @P0 BRA `(.L_x_13) ;  /* 0xfffffffc00e00947 */ /* 0x000fea000383ffff */
.L_x_6:
[----:B------:R-:W-:-:S05]  /*1580*/  IMAD R5, R3, R2, R0 ;  /* 0x0000000203057224 */ /* 0x000fca00078e0200 */
[----:B------:R-:W-:-:S04]  /*1590*/  ISETP.GE.U32.AND P0, PT, R5, UR6, PT ;  /* 0x0000000605007c0c */ /* 0x000fc8000bf06070 */
[----:B------:R-:W-:-:S13]  /*15a0*/  ISETP.LE.U32.OR P0, PT, R2, R3, P0 ;  /* 0x000000030200720c */ /* 0x000fda0000703470 */
[----:B------:R-:W2:Y:S02]  /*15b0*/  @!P0 LDC.64 R2, c[0x0][0x380] ;  /* 0x0000e000ff028b82 */ /* 0x000ea40000000a00 */
[----:B--2---:R-:W-:-:S05]  /*15c0*/  @!P0 IADD3 R2, P1, PT, R5, R2, RZ ;  /* 0x0000000205028210 */ /* 0x004fca0007f3e0ff */
[----:B------:R-:W-:-:S05]  /*15d0*/  @!P0 IMAD.X R3, RZ, RZ, R3, P1 ;  /* 0x000000ffff038224 */ /* 0x000fca00008e0603 */
[----:B0-----:R-:W2:Y:S01]  /*15e0*/  @!P0 LDG.E.U8 R2, desc[UR8][R2.64] ;  /* 0x0000000802028981 */ /* 0x001ea2000c1e1100 */
[----:B------:R-:W0:Y:S01]  /*15f0*/  S2UR UR5, SR_CgaCtaId ;  /* 0x00000000000579c3 */ /* 0x000e220000008800 */
[----:B------:R-:W-:Y:S01]  /*1600*/  UMOV UR4, 0x400 ;  /* 0x0000040000047882 */ /* 0x000fe20000000000 */
[----:B------:R-:W-:Y:S01]  /*1610*/  CS2R R12, SRZ ;  /* 0x00000000000c7805 */ /* 0x000fe2000001ff00 */
[----:B0-----:R-:W-:-:S09]  /*1620*/  ULEA UR7, UR5, UR4, 0x18 ;  /* 0x0000000405077291 */ /* 0x001fd2000f8ec0ff */
[----:B--2---:R-:W-:Y:S04]  /*1630*/  @!P0 STS.U8 [R5+UR7], R2 ;  /* 0x0000000205008988 */ /* 0x004fe80008000007 */
[----:B------:R-:W0:Y:S02]  /*1640*/  LDS.U8 R6, [UR7] ;  /* 0x00000007ff067984 */ /* 0x000e240008000000 */
[----:B0-----:R-:W-:-:S13]  /*1650*/  ISETP.NE.AND P0, PT, R6, RZ, PT ;  /* 0x000000ff0600720c */ /* 0x001fda0003f05270 */
[----:B------:R-:W-:Y:S05]  /*1660*/  @!P0 BRA `(.L_x_14) ;  /* 0x0000000000a88947 */ /* 0x000fea0003800000 */
[----:B-1----:R0:W5:Y:S01]  /*1670*/  LDL.U8 R7, [R1] ;  /* 0x0000000001077983 */ /* 0x0021620000100000 */
[----:B------:R-:W1:Y:S01]  /*1680*/  S2UR UR6, SR_SWINHI ;  /* 0x00000000000679c3 */ /* 0x000e620000002f00 */
[----:B------:R-:W-:Y:S01]  /*1690*/  BSSY.RECONVERGENT B0, `(.L_x_14) ;  /* 0x0000027000007945 */ /* 0x000fe20003800200 */
[----:B------:R-:W-:Y:S01]  /*16a0*/  UMOV UR4, UR7 ;  /* 0x0000000700047c82 */ /* 0x000fe20008000000 */
[----:B-1----:R-:W-:Y:S02]  /*16b0*/  UMOV UR5, UR6 ;  /* 0x0000000600057c82 */ /* 0x002fe40008000000 */
[----:B------:R-:W-:Y:S02]  /*16c0*/  IMAD.U32 R3, RZ, RZ, UR5 ;  /* 0x00000005ff037e24 */ /* 0x000fe4000f8e00ff */
[----:B------:R-:W-:Y:S02]  /*16d0*/  IMAD.U32 R2, RZ, RZ, UR4 ;  /* 0x00000004ff027e24 */ /* 0x000fe4000f8e00ff */
[----:B------:R-:W-:Y:S01]  /*16e0*/  IMAD.U32 R5, RZ, RZ, UR5 ;  /* 0x00000005ff057e24 */ /* 0x000fe2000f8e00ff */
[----:B------:R-:W-:Y:S01]  /*16f0*/  MOV R5, R3 ;  /* 0x0000000300057202 */ /* 0x000fe20000000f00 */
[----:B------:R-:W-:Y:S01]  /*1700*/  IMAD.U32 R4, RZ, RZ, UR4 ;  /* 0x00000004ff047e24 */ /* 0x000fe2000f8e00ff */
[----:B------:R-:W-:Y:S01]  /*1710*/  PRMT R2, R6, 0x7610, R2 ;  /* 0x0000761006027816 */ /* 0x000fe20000000002 */
[----:B0-----:R-:W-:-:S07]  /*1720*/  IMAD.U32 R3, RZ, RZ, UR7 ;  /* 0x00000007ff037e24 */ /* 0x001fce000f8e00ff */
.L_x_18:
[----:B------:R0:W1:Y:S01]  /*1730*/  LDS.U8 R11, [R3+0x1] ;  /* 0x00000100030b7984 */ /* 0x0000620000000000 */
[----:B------:R-:W-:Y:S01]  /*1740*/  PRMT R2, R2, 0x9910, RZ ;  /* 0x0000991002027816 */ /* 0x000fe200000000ff */
[----:B------:R-:W-:Y:S01]  /*1750*/  BSSY.RECONVERGENT B1, `(.L_x_15) ;  /* 0x0000012000017945 */ /* 0x000fe20003800200 */
[----:B------:R-:W-:Y:S02]  /*1760*/  CS2R R12, SRZ ;  /* 0x00000000000c7805 */ /* 0x000fe4000001ff00 */
[----:B-----5:R-:W-:-:S13]  /*1770*/  ISETP.NE.AND P0, PT, R2, R7, PT ;  /* 0x000000070200720c */ /* 0x020fda0003f05270 */
[----:B0-----:R-:W-:Y:S05]  /*1780*/  @P0 BRA `(.L_x_16) ;  /* 0x0000000000380947 */ /* 0x001fea0003800000 */
[----:B------:R-:W-:Y:S01]  /*1790*/  CS2R R12, SRZ ;  /* 0x00000000000c7805 */ /* 0x000fe2000001ff00 */
[----:B------:R-:W-:Y:S02]  /*17a0*/  IMAD.MOV.U32 R2, RZ, RZ, R1 ;  /* 0x000000ffff027224 */ /* 0x000fe400078e0001 */
[----:B------:R-:W-:-:S07]  /*17b0*/  IMAD.MOV.U32 R6, RZ, RZ, R3 ;  /* 0x000000ffff067224 */ /* 0x000fce00078e0003 */
.L_x_17:
[----:B------:R-:W2:Y:S04]  /*17c0*/  LDL.U8 R10, [R2+0x1] ;  /* 0x00000100020a7983 */ /* 0x000ea80000100000 */
[----:B------:R-:W3:Y:S04]  /*17d0*/  LDL.U8 R8, [R2+0x2] ;  /* 0x0000020002087983 */ /* 0x000ee80000100000 */
[----:B------:R0:W2:Y:S02]  /*17e0*/  LDS.U8 R9, [R6+0x1] ;  /* 0x0000010006097984 */ /* 0x0000a40000000000 */
[----:B0-----:R-:W-:Y:S01]  /*17f0*/  VIADD R6, R6, 0x1 ;  /* 0x0000000106067836 */ /* 0x001fe20000000000 */
[----:B--2---:R-:W-:-:S02]  /*1800*/  ISETP.NE.AND P1, PT, R9, R10, PT ;  /* 0x0000000a0900720c */ /* 0x004fc40003f25270 */
[----:B---3--:R-:W-:Y:S01]  /*1810*/  ISETP.NE.AND P0, PT, R8, RZ, PT ;  /* 0x000000ff0800720c */ /* 0x008fe20003f05270 */
[----:B------:R-:W-:-:S03]  /*1820*/  VIADD R8, R2, 0x1 ;  /* 0x0000000102087836 */ /* 0x000fc60000000000 */
[----:B------:R-:W-:Y:S02]  /*1830*/  SEL R13, R4, R13, !P0 ;  /* 0x0000000d040d7207 */ /* 0x000fe40004000000 */
[----:B------:R-:W-:Y:S02]  /*1840*/  MOV R2, R8 ;  /* 0x0000000800027202 */ /* 0x000fe40000000f00 */
[----:B------:R-:W-:-:S03]  /*1850*/  SEL R12, R5, R12, !P0 ;  /* 0x0000000c050c7207 */ /* 0x000fc60004000000 */
[----:B------:R-:W-:Y:S05]  /*1860*/  @!P1 BRA `(.L_x_17) ;  /* 0xfffffffc00d49947 */ /* 0x000fea000383ffff */
.L_x_16:
[----:B------:R-:W-:Y:S05]  /*1870*/  BSYNC.RECONVERGENT B1 ;  /* 0x0000000000017941 */ /* 0x000fea0003800200 */
.L_x_15:
[----:B------:R-:W-:Y:S01]  /*1880*/  ISETP.NE.U32.AND P0, PT, R13, RZ, PT ;  /* 0x000000ff0d00720c */ /* 0x000fe20003f05070 */
[----:B------:R-:W-:Y:S01]  /*1890*/  VIADD R3, R3, 0x1 ;  /* 0x0000000103037836 */ /* 0x000fe20000000000 */
[C---:B-1----:R-:W-:Y:S02]  /*18a0*/  ISETP.NE.AND P1, PT, R11.reuse, RZ, PT ;  /* 0x000000ff0b00720c */ /* 0x042fe40003f25270 */
[----:B------:R-:W-:Y:S02]  /*18b0*/  ISETP.NE.AND.EX P0, PT, R12, RZ, PT, P0 ;  /* 0x000000ff0c00720c */ /* 0x000fe40003f05300 */
[----:B------:R-:W-:Y:S02]  /*18c0*/  IADD3 R4, P2, PT, R4, 0x1, RZ ;  /* 0x0000000104047810 */ /* 0x000fe40007f5e0ff */
[----:B------:R-:W-:-:S03]  /*18d0*/  PRMT R2, R11, 0x7610, R2 ;  /* 0x000076100b027816 */ /* 0x000fc60000000002 */
[----:B------:R-:W-:-:S06]  /*18e0*/  IMAD.X R5, RZ, RZ, R5, P2 ;  /* 0x000000ffff057224 */ /* 0x000fcc00010e0605 */
[----:B------:R-:W-:Y:S05]  /*18f0*/  @!P0 BRA P1, `(.L_x_18) ;  /* 0xfffffffc008c8947 */ /* 0x000fea000083ffff */
[----:B------:R-:W-:Y:S05]  /*1900*/  BSYNC.RECONVERGENT B0 ;  /* 0x0000000000007941 */ /* 0x000fea0003800200 */
.L_x_14:
[----:B------:R-:W0:Y:S01]  /*1910*/  LDC.64 R2, c[0x0][0x390] ;  /* 0x0000e400ff027b82 */ /* 0x000e220000000a00 */
[----:B------:R-:W-:Y:S02]  /*1920*/  IMAD.MOV.U32 R4, RZ, RZ, R13 ;  /* 0x000000ffff047224 */ /* 0x000fe400078e000d */
[----:B------:R-:W-:Y:S02]  /*1930*/  IMAD.MOV.U32 R5, RZ, RZ, R12 ;  /* 0x000000ffff057224 */ /* 0x000fe400078e000c */
[----:B0-----:R-:W-:-:S05]  /*1940*/  IMAD.WIDE.U32 R2, R0, 0x8, R2 ;  /* 0x0000000800027825 */ /* 0x001fca00078e0002 */
[----:B------:R-:W-:Y:S01]  /*1950*/  STG.E.64 desc[UR8][R2.64], R4 ;  /* 0x0000000402007986 */ /* 0x000fe2000c101b08 */
[----:B------:R-:W-:Y:S05]  /*1960*/  EXIT ;  /* 0x000000000000794d */ /* 0x000fea0003800000 */
.L_x_19:
[----:B------:R-:W-:-:S00]  /*1970*/  BRA `(.L_x_19) ;  /* 0xfffffffc00fc7947 */ /* 0x000fc0000383ffff */
[----:B------:R-:W-:-:S00]  /*1980*/  NOP ;  /* 0x0000000000007918 */ /* 0x000fc00000000000 */
[----:B------:R-:W-:-:S00]  /*1990*/  NOP ;  /* 0x0000000000007918 */ /* 0x000fc00000000000 */
[----:B------:R-:W-:-:S00]  /*19a0*/  NOP ;  /* 0x0000000000007918 */ /* 0x000fc00000000000 */
[----:B------:R-:W-:-:S00]  /*19b0*/  NOP ;  /* 0x0000000000007918 */ /* 0x000fc00000000000 */
[----:B------:R-:W-:-:S00]  /*19c0*/  NOP ;  /* 0x0000000000007918 */ /* 0x000fc00000000000 */
[----:B------:R-:W-:-:S00]  /*19d0*/  NOP ;  /* 0x0000000000007918 */ /* 0x000fc00000000000 */
[----:B------:R-:W-:-:S00]  /*19e0*/  NOP ;  /* 0x0000000000007918 */ /* 0x000fc00000000000 */
[----:B------:R-:W-:-:S00]  /*19f0*/  NOP ;  /* 0x0000000000007918 */ /* 0x000fc00000000000 */
.L_x_20:


//--------------------- .nv.shared._Z9my_strstrPcS_PS_iii --------------------------
	.section	.nv.shared._Z9my_strstrPcS_PS_iii,"aw",@nobits
	.sectionflags	@""
	.align	16
	.zero		1024


//--------------------- .nv.shared.reserved.0     --------------------------
	.section	.nv.shared.reserved.0,"aw",@nobits
	.weak		__nv_reservedSMEM_offset_0_alias
	.size		__nv_reservedSMEM_offset_0_alias, 0, 64
	.other		__nv_reservedSMEM_offset_0_alias,@"STO_CUDA_RESERVED_SHARED STV_DEFAULT"
__nv_reservedSMEM_offset_0_alias:
	.zero		0
	.zero		64


//--------------------- .nv.constant0._Z9my_strstrPcS_PS_iii --------------------------
	.section	.nv.constant0._Z9my_strstrPcS_PS_iii,"a",@progbits
	.sectionflags	@""
	.align	4
.nv.constant0._Z9my_strstrPcS_PS_iii:
	.zero		932


//--------------------- SYMBOLS --------------------------

	.type		.nv.reservedSmem.offset0,@object
	.size		.nv.reservedSmem.offset0,0x4
	.type		.nv.reservedSmem.cap,@object
	.size		.nv.reservedSmem.cap,0x4
